//
// Generated by NVIDIA NVVM Compiler
//
// Compiler Build ID: CL-36424714
// Cuda compilation tools, release 13.0, V13.0.88
// Based on NVVM 20.0.0
//

.version 9.0
.target sm_100
.address_size 64

	// .globl	_ZN3cub18CUB_300001_SM_10006detail11EmptyKernelIvEEvv
.global .align 1 .b8 _ZN34_INTERNAL_e4b118ec_4_k_cu_0de16b924cuda3std3__45__cpo5beginE[1];
.global .align 1 .b8 _ZN34_INTERNAL_e4b118ec_4_k_cu_0de16b924cuda3std3__45__cpo3endE[1];
.global .align 1 .b8 _ZN34_INTERNAL_e4b118ec_4_k_cu_0de16b924cuda3std3__45__cpo6cbeginE[1];
.global .align 1 .b8 _ZN34_INTERNAL_e4b118ec_4_k_cu_0de16b924cuda3std3__45__cpo4cendE[1];
.global .align 1 .b8 _ZN34_INTERNAL_e4b118ec_4_k_cu_0de16b924cuda3std3__45__cpo6rbeginE[1];
.global .align 1 .b8 _ZN34_INTERNAL_e4b118ec_4_k_cu_0de16b924cuda3std3__45__cpo4rendE[1];
.global .align 1 .b8 _ZN34_INTERNAL_e4b118ec_4_k_cu_0de16b924cuda3std3__45__cpo7crbeginE[1];
.global .align 1 .b8 _ZN34_INTERNAL_e4b118ec_4_k_cu_0de16b924cuda3std3__45__cpo5crendE[1];
.global .align 1 .b8 _ZN34_INTERNAL_e4b118ec_4_k_cu_0de16b924cuda3std3__436_GLOBAL__N__e4b118ec_4_k_cu_0de16b926ignoreE[1];
.global .align 1 .b8 _ZN34_INTERNAL_e4b118ec_4_k_cu_0de16b924cuda3std3__419piecewise_constructE[1];
.global .align 1 .b8 _ZN34_INTERNAL_e4b118ec_4_k_cu_0de16b924cuda3std3__48in_placeE[1];
.global .align 1 .b8 _ZN34_INTERNAL_e4b118ec_4_k_cu_0de16b924cuda3std3__420unreachable_sentinelE[1];
.global .align 1 .b8 _ZN34_INTERNAL_e4b118ec_4_k_cu_0de16b924cuda3std3__47nulloptE[1];
.global .align 1 .b8 _ZN34_INTERNAL_e4b118ec_4_k_cu_0de16b924cuda3std3__48unexpectE[1];
.global .align 1 .b8 _ZN34_INTERNAL_e4b118ec_4_k_cu_0de16b924cuda3std6ranges3__45__cpo4swapE[1];
.global .align 1 .b8 _ZN34_INTERNAL_e4b118ec_4_k_cu_0de16b924cuda3std6ranges3__45__cpo9iter_moveE[1];
.global .align 1 .b8 _ZN34_INTERNAL_e4b118ec_4_k_cu_0de16b924cuda3std6ranges3__45__cpo5beginE[1];
.global .align 1 .b8 _ZN34_INTERNAL_e4b118ec_4_k_cu_0de16b924cuda3std6ranges3__45__cpo3endE[1];
.global .align 1 .b8 _ZN34_INTERNAL_e4b118ec_4_k_cu_0de16b924cuda3std6ranges3__45__cpo6cbeginE[1];
.global .align 1 .b8 _ZN34_INTERNAL_e4b118ec_4_k_cu_0de16b924cuda3std6ranges3__45__cpo4cendE[1];
.global .align 1 .b8 _ZN34_INTERNAL_e4b118ec_4_k_cu_0de16b924cuda3std6ranges3__45__cpo7advanceE[1];
.global .align 1 .b8 _ZN34_INTERNAL_e4b118ec_4_k_cu_0de16b924cuda3std6ranges3__45__cpo9iter_swapE[1];
.global .align 1 .b8 _ZN34_INTERNAL_e4b118ec_4_k_cu_0de16b924cuda3std6ranges3__45__cpo4nextE[1];
.global .align 1 .b8 _ZN34_INTERNAL_e4b118ec_4_k_cu_0de16b924cuda3std6ranges3__45__cpo4prevE[1];
.global .align 1 .b8 _ZN34_INTERNAL_e4b118ec_4_k_cu_0de16b924cuda3std6ranges3__45__cpo4dataE[1];
.global .align 1 .b8 _ZN34_INTERNAL_e4b118ec_4_k_cu_0de16b924cuda3std6ranges3__45__cpo5cdataE[1];
.global .align 1 .b8 _ZN34_INTERNAL_e4b118ec_4_k_cu_0de16b924cuda3std6ranges3__45__cpo4sizeE[1];
.global .align 1 .b8 _ZN34_INTERNAL_e4b118ec_4_k_cu_0de16b924cuda3std6ranges3__45__cpo5ssizeE[1];
.global .align 1 .b8 _ZN34_INTERNAL_e4b118ec_4_k_cu_0de16b924cuda3std6ranges3__45__cpo8distanceE[1];
.global .align 1 .b8 _ZN34_INTERNAL_e4b118ec_4_k_cu_0de16b926thrust24THRUST_300001_SM_1000_NS8cuda_cub3parE[1];
.global .align 1 .b8 _ZN34_INTERNAL_e4b118ec_4_k_cu_0de16b926thrust24THRUST_300001_SM_1000_NS8cuda_cub10par_nosyncE[1];
.global .align 1 .b8 _ZN34_INTERNAL_e4b118ec_4_k_cu_0de16b926thrust24THRUST_300001_SM_1000_NS6system6detail10sequential3seqE[1];
.global .align 1 .b8 _ZN34_INTERNAL_e4b118ec_4_k_cu_0de16b926thrust24THRUST_300001_SM_1000_NS12placeholders2_1E[1];
.global .align 1 .b8 _ZN34_INTERNAL_e4b118ec_4_k_cu_0de16b926thrust24THRUST_300001_SM_1000_NS12placeholders2_2E[1];
.global .align 1 .b8 _ZN34_INTERNAL_e4b118ec_4_k_cu_0de16b926thrust24THRUST_300001_SM_1000_NS12placeholders2_3E[1];
.global .align 1 .b8 _ZN34_INTERNAL_e4b118ec_4_k_cu_0de16b926thrust24THRUST_300001_SM_1000_NS12placeholders2_4E[1];
.global .align 1 .b8 _ZN34_INTERNAL_e4b118ec_4_k_cu_0de16b926thrust24THRUST_300001_SM_1000_NS12placeholders2_5E[1];
.global .align 1 .b8 _ZN34_INTERNAL_e4b118ec_4_k_cu_0de16b926thrust24THRUST_300001_SM_1000_NS12placeholders2_6E[1];
.global .align 1 .b8 _ZN34_INTERNAL_e4b118ec_4_k_cu_0de16b926thrust24THRUST_300001_SM_1000_NS12placeholders2_7E[1];
.global .align 1 .b8 _ZN34_INTERNAL_e4b118ec_4_k_cu_0de16b926thrust24THRUST_300001_SM_1000_NS12placeholders2_8E[1];
.global .align 1 .b8 _ZN34_INTERNAL_e4b118ec_4_k_cu_0de16b926thrust24THRUST_300001_SM_1000_NS12placeholders2_9E[1];
.global .align 1 .b8 _ZN34_INTERNAL_e4b118ec_4_k_cu_0de16b926thrust24THRUST_300001_SM_1000_NS12placeholders3_10E[1];
.global .align 1 .b8 _ZN34_INTERNAL_e4b118ec_4_k_cu_0de16b926thrust24THRUST_300001_SM_1000_NS3seqE[1];

.visible .entry _ZN3cub18CUB_300001_SM_10006detail11EmptyKernelIvEEvv()
{


	ret;

}
	// .globl	_ZN3cub18CUB_300001_SM_10006detail8for_each13static_kernelINS2_12policy_hub_t12policy_500_tEmN6thrust24THRUST_300001_SM_1000_NS8cuda_cub20__uninitialized_fill7functorINS7_10device_ptrIfEEfEEEEvT0_T1_
.visible .entry _ZN3cub18CUB_300001_SM_10006detail8for_each13static_kernelINS2_12policy_hub_t12policy_500_tEmN6thrust24THRUST_300001_SM_1000_NS8cuda_cub20__uninitialized_fill7functorINS7_10device_ptrIfEEfEEEEvT0_T1_(
	.param .u64 _ZN3cub18CUB_300001_SM_10006detail8for_each13static_kernelINS2_12policy_hub_t12policy_500_tEmN6thrust24THRUST_300001_SM_1000_NS8cuda_cub20__uninitialized_fill7functorINS7_10device_ptrIfEEfEEEEvT0_T1__param_0,
	.param .align 8 .b8 _ZN3cub18CUB_300001_SM_10006detail8for_each13static_kernelINS2_12policy_hub_t12policy_500_tEmN6thrust24THRUST_300001_SM_1000_NS8cuda_cub20__uninitialized_fill7functorINS7_10device_ptrIfEEfEEEEvT0_T1__param_1[16]
)
.maxntid 256
{
	.reg .pred 	%p<4>;
	.reg .b16 	%rs<5>;
	.reg .b32 	%r<10>;
	.reg .b32 	%f<3>;
	.reg .b64 	%rd<16>;

	ld.param.f32 	%f2, [_ZN3cub18CUB_300001_SM_10006detail8for_each13static_kernelINS2_12policy_hub_t12policy_500_tEmN6thrust24THRUST_300001_SM_1000_NS8cuda_cub20__uninitialized_fill7functorINS7_10device_ptrIfEEfEEEEvT0_T1__param_1+8];
	ld.param.u64 	%rd4, [_ZN3cub18CUB_300001_SM_10006detail8for_each13static_kernelINS2_12policy_hub_t12policy_500_tEmN6thrust24THRUST_300001_SM_1000_NS8cuda_cub20__uninitialized_fill7functorINS7_10device_ptrIfEEfEEEEvT0_T1__param_1];
	ld.param.u64 	%rd5, [_ZN3cub18CUB_300001_SM_10006detail8for_each13static_kernelINS2_12policy_hub_t12policy_500_tEmN6thrust24THRUST_300001_SM_1000_NS8cuda_cub20__uninitialized_fill7functorINS7_10device_ptrIfEEfEEEEvT0_T1__param_0];
	mov.u32 	%r7, %ctaid.x;
	mul.wide.u32 	%rd1, %r7, 512;
	sub.s64 	%rd2, %rd5, %rd1;
	setp.lt.u64 	%p1, %rd2, 512;
	@%p1 bra 	$L__BB1_2;
	mov.u32 	%r9, %tid.x;
	cvta.to.global.u64 	%rd11, %rd4;
	cvt.u64.u32 	%rd12, %r9;
	add.s64 	%rd13, %rd1, %rd12;
	shl.b64 	%rd14, %rd13, 2;
	add.s64 	%rd15, %rd11, %rd14;
	st.global.f32 	[%rd15], %f2;
	st.global.f32 	[%rd15+1024], %f2;
	bra.uni 	$L__BB1_6;
$L__BB1_2:
	cvta.to.global.u64 	%rd6, %rd4;
	mov.u32 	%r1, %tid.x;
	cvt.u64.u32 	%rd7, %r1;
	setp.le.u64 	%p2, %rd2, %rd7;
	add.s64 	%rd8, %rd1, %rd7;
	shl.b64 	%rd9, %rd8, 2;
	add.s64 	%rd3, %rd6, %rd9;
	@%p2 bra 	$L__BB1_4;
	st.global.f32 	[%rd3], %f2;
$L__BB1_4:
	add.s32 	%r8, %r1, 256;
	cvt.u64.u32 	%rd10, %r8;
	setp.le.u64 	%p3, %rd2, %rd10;
	@%p3 bra 	$L__BB1_6;
	st.global.f32 	[%rd3+1024], %f2;
$L__BB1_6:
	ret;

}
	// .globl	_ZN3cub18CUB_300001_SM_10006detail9transform16transform_kernelINS2_10policy_hubILb1EN4cuda3std3__45tupleIJN6thrust24THRUST_300001_SM_1000_NS6detail15normal_iteratorINSA_10device_ptrIfEEEEEEEE10policy1000Ei15sigmoid_functorSF_JPfEEEvT0_iT1_T2_DpNS2_10kernel_argIT3_EE
.visible .entry _ZN3cub18CUB_300001_SM_10006detail9transform16transform_kernelINS2_10policy_hubILb1EN4cuda3std3__45tupleIJN6thrust24THRUST_300001_SM_1000_NS6detail15normal_iteratorINSA_10device_ptrIfEEEEEEEE10policy1000Ei15sigmoid_functorSF_JPfEEEvT0_iT1_T2_DpNS2_10kernel_argIT3_EE(
	.param .u32 _ZN3cub18CUB_300001_SM_10006detail9transform16transform_kernelINS2_10policy_hubILb1EN4cuda3std3__45tupleIJN6thrust24THRUST_300001_SM_1000_NS6detail15normal_iteratorINSA_10device_ptrIfEEEEEEEE10policy1000Ei15sigmoid_functorSF_JPfEEEvT0_iT1_T2_DpNS2_10kernel_argIT3_EE_param_0,
	.param .u32 _ZN3cub18CUB_300001_SM_10006detail9transform16transform_kernelINS2_10policy_hubILb1EN4cuda3std3__45tupleIJN6thrust24THRUST_300001_SM_1000_NS6detail15normal_iteratorINSA_10device_ptrIfEEEEEEEE10policy1000Ei15sigmoid_functorSF_JPfEEEvT0_iT1_T2_DpNS2_10kernel_argIT3_EE_param_1,
	.param .align 1 .b8 _ZN3cub18CUB_300001_SM_10006detail9transform16transform_kernelINS2_10policy_hubILb1EN4cuda3std3__45tupleIJN6thrust24THRUST_300001_SM_1000_NS6detail15normal_iteratorINSA_10device_ptrIfEEEEEEEE10policy1000Ei15sigmoid_functorSF_JPfEEEvT0_iT1_T2_DpNS2_10kernel_argIT3_EE_param_2[1],
	.param .align 8 .b8 _ZN3cub18CUB_300001_SM_10006detail9transform16transform_kernelINS2_10policy_hubILb1EN4cuda3std3__45tupleIJN6thrust24THRUST_300001_SM_1000_NS6detail15normal_iteratorINSA_10device_ptrIfEEEEEEEE10policy1000Ei15sigmoid_functorSF_JPfEEEvT0_iT1_T2_DpNS2_10kernel_argIT3_EE_param_3[8],
	.param .align 8 .b8 _ZN3cub18CUB_300001_SM_10006detail9transform16transform_kernelINS2_10policy_hubILb1EN4cuda3std3__45tupleIJN6thrust24THRUST_300001_SM_1000_NS6detail15normal_iteratorINSA_10device_ptrIfEEEEEEEE10policy1000Ei15sigmoid_functorSF_JPfEEEvT0_iT1_T2_DpNS2_10kernel_argIT3_EE_param_4[16]
)
.maxntid 128
{
	.reg .pred 	%p<25>;
	.reg .b32 	%r<85>;
	.reg .b32 	%f<189>;
	.reg .b64 	%rd<50>;
	.reg .b64 	%fd<43>;

	ld.param.u32 	%r35, [_ZN3cub18CUB_300001_SM_10006detail9transform16transform_kernelINS2_10policy_hubILb1EN4cuda3std3__45tupleIJN6thrust24THRUST_300001_SM_1000_NS6detail15normal_iteratorINSA_10device_ptrIfEEEEEEEE10policy1000Ei15sigmoid_functorSF_JPfEEEvT0_iT1_T2_DpNS2_10kernel_argIT3_EE_param_0];
	ld.param.u64 	%rd10, [_ZN3cub18CUB_300001_SM_10006detail9transform16transform_kernelINS2_10policy_hubILb1EN4cuda3std3__45tupleIJN6thrust24THRUST_300001_SM_1000_NS6detail15normal_iteratorINSA_10device_ptrIfEEEEEEEE10policy1000Ei15sigmoid_functorSF_JPfEEEvT0_iT1_T2_DpNS2_10kernel_argIT3_EE_param_4];
	ld.param.u64 	%rd11, [_ZN3cub18CUB_300001_SM_10006detail9transform16transform_kernelINS2_10policy_hubILb1EN4cuda3std3__45tupleIJN6thrust24THRUST_300001_SM_1000_NS6detail15normal_iteratorINSA_10device_ptrIfEEEEEEEE10policy1000Ei15sigmoid_functorSF_JPfEEEvT0_iT1_T2_DpNS2_10kernel_argIT3_EE_param_3];
	ld.param.u32 	%r34, [_ZN3cub18CUB_300001_SM_10006detail9transform16transform_kernelINS2_10policy_hubILb1EN4cuda3std3__45tupleIJN6thrust24THRUST_300001_SM_1000_NS6detail15normal_iteratorINSA_10device_ptrIfEEEEEEEE10policy1000Ei15sigmoid_functorSF_JPfEEEvT0_iT1_T2_DpNS2_10kernel_argIT3_EE_param_1];
	cvta.to.global.u64 	%rd1, %rd11;
	cvta.to.global.u64 	%rd2, %rd10;
	shl.b32 	%r1, %r34, 7;
	mov.u32 	%r36, %ctaid.x;
	mul.lo.s32 	%r2, %r1, %r36;
	sub.s32 	%r3, %r35, %r2;
	min.s32 	%r4, %r1, %r3;
	shl.b32 	%r5, %r4, 2;
	mov.u32 	%r6, %tid.x;
	shl.b32 	%r77, %r6, 7;
	setp.ge.s32 	%p1, %r77, %r5;
	@%p1 bra 	$L__BB2_3;
	mul.wide.u32 	%rd12, %r6, 128;
	add.s64 	%rd13, %rd2, %rd12;
	mul.wide.s32 	%rd14, %r2, 4;
	add.s64 	%rd49, %rd13, %rd14;
$L__BB2_2:
	.pragma "nounroll";
	// begin inline asm
	prefetch.global.L2 [%rd49];
	// end inline asm
	add.s32 	%r77, %r77, 16384;
	add.s64 	%rd49, %rd49, 16384;
	setp.lt.s32 	%p2, %r77, %r5;
	@%p2 bra 	$L__BB2_2;
$L__BB2_3:
	mul.wide.s32 	%rd16, %r2, 4;
	add.s64 	%rd6, %rd2, %rd16;
	add.s64 	%rd7, %rd1, %rd16;
	setp.gt.s32 	%p3, %r1, %r3;
	@%p3 bra 	$L__BB2_13;
	setp.lt.s32 	%p4, %r34, 1;
	@%p4 bra 	$L__BB2_35;
	and.b32  	%r10, %r34, 3;
	setp.lt.u32 	%p5, %r34, 4;
	mov.b32 	%r83, 0;
	@%p5 bra 	$L__BB2_8;
	and.b32  	%r83, %r34, 2147483644;
	neg.s32 	%r79, %r83;
	add.s64 	%rd18, %rd16, 1024;
	add.s64 	%rd8, %rd2, %rd18;
	add.s64 	%rd9, %rd1, %rd18;
	mov.u32 	%r78, %r6;
$L__BB2_7:
	.pragma "nounroll";
	mul.wide.s32 	%rd19, %r78, 4;
	add.s64 	%rd20, %rd8, %rd19;
	add.s64 	%rd21, %rd9, %rd19;
	ld.global.f32 	%f1, [%rd20+-1024];
	fma.rn.f32 	%f2, %f1, 0fBBBB989D, 0f3F000000;
	cvt.sat.f32.f32 	%f3, %f2;
	mov.f32 	%f4, 0f4B400001;
	mov.f32 	%f5, 0f437C0000;
	fma.rm.f32 	%f6, %f3, %f5, %f4;
	add.f32 	%f7, %f6, 0fCB40007F;
	neg.f32 	%f8, %f7;
	fma.rn.f32 	%f9, %f1, 0fBFB8AA3B, %f8;
	fma.rn.f32 	%f10, %f1, 0fB2A57060, %f9;
	mov.b32 	%r38, %f6;
	shl.b32 	%r39, %r38, 23;
	mov.b32 	%f11, %r39;
	ex2.approx.ftz.f32 	%f12, %f10;
	mul.f32 	%f13, %f12, %f11;
	cvt.f64.f32 	%fd1, %f13;
	add.f64 	%fd2, %fd1, 0d3FF0000000000000;
	rcp.rn.f64 	%fd3, %fd2;
	cvt.rn.f32.f64 	%f14, %fd3;
	st.global.f32 	[%rd21+-1024], %f14;
	ld.global.f32 	%f15, [%rd20+-512];
	fma.rn.f32 	%f16, %f15, 0fBBBB989D, 0f3F000000;
	cvt.sat.f32.f32 	%f17, %f16;
	fma.rm.f32 	%f18, %f17, %f5, %f4;
	add.f32 	%f19, %f18, 0fCB40007F;
	neg.f32 	%f20, %f19;
	fma.rn.f32 	%f21, %f15, 0fBFB8AA3B, %f20;
	fma.rn.f32 	%f22, %f15, 0fB2A57060, %f21;
	mov.b32 	%r40, %f18;
	shl.b32 	%r41, %r40, 23;
	mov.b32 	%f23, %r41;
	ex2.approx.ftz.f32 	%f24, %f22;
	mul.f32 	%f25, %f24, %f23;
	cvt.f64.f32 	%fd4, %f25;
	add.f64 	%fd5, %fd4, 0d3FF0000000000000;
	rcp.rn.f64 	%fd6, %fd5;
	cvt.rn.f32.f64 	%f26, %fd6;
	st.global.f32 	[%rd21+-512], %f26;
	ld.global.f32 	%f27, [%rd20];
	fma.rn.f32 	%f28, %f27, 0fBBBB989D, 0f3F000000;
	cvt.sat.f32.f32 	%f29, %f28;
	fma.rm.f32 	%f30, %f29, %f5, %f4;
	add.f32 	%f31, %f30, 0fCB40007F;
	neg.f32 	%f32, %f31;
	fma.rn.f32 	%f33, %f27, 0fBFB8AA3B, %f32;
	fma.rn.f32 	%f34, %f27, 0fB2A57060, %f33;
	mov.b32 	%r42, %f30;
	shl.b32 	%r43, %r42, 23;
	mov.b32 	%f35, %r43;
	ex2.approx.ftz.f32 	%f36, %f34;
	mul.f32 	%f37, %f36, %f35;
	cvt.f64.f32 	%fd7, %f37;
	add.f64 	%fd8, %fd7, 0d3FF0000000000000;
	rcp.rn.f64 	%fd9, %fd8;
	cvt.rn.f32.f64 	%f38, %fd9;
	st.global.f32 	[%rd21], %f38;
	ld.global.f32 	%f39, [%rd20+512];
	fma.rn.f32 	%f40, %f39, 0fBBBB989D, 0f3F000000;
	cvt.sat.f32.f32 	%f41, %f40;
	fma.rm.f32 	%f42, %f41, %f5, %f4;
	add.f32 	%f43, %f42, 0fCB40007F;
	neg.f32 	%f44, %f43;
	fma.rn.f32 	%f45, %f39, 0fBFB8AA3B, %f44;
	fma.rn.f32 	%f46, %f39, 0fB2A57060, %f45;
	mov.b32 	%r44, %f42;
	shl.b32 	%r45, %r44, 23;
	mov.b32 	%f47, %r45;
	ex2.approx.ftz.f32 	%f48, %f46;
	mul.f32 	%f49, %f48, %f47;
	cvt.f64.f32 	%fd10, %f49;
	add.f64 	%fd11, %fd10, 0d3FF0000000000000;
	rcp.rn.f64 	%fd12, %fd11;
	cvt.rn.f32.f64 	%f50, %fd12;
	st.global.f32 	[%rd21+512], %f50;
	add.s32 	%r79, %r79, 4;
	add.s32 	%r78, %r78, 512;
	setp.eq.s32 	%p6, %r79, 0;
	@%p6 bra 	$L__BB2_8;
	bra.uni 	$L__BB2_7;
$L__BB2_8:
	setp.eq.s32 	%p7, %r10, 0;
	@%p7 bra 	$L__BB2_35;
	setp.eq.s32 	%p8, %r10, 1;
	@%p8 bra 	$L__BB2_11;
	shl.b32 	%r46, %r83, 7;
	add.s32 	%r47, %r46, %r6;
	mul.wide.s32 	%rd22, %r47, 4;
	add.s64 	%rd23, %rd6, %rd22;
	ld.global.f32 	%f51, [%rd23];
	fma.rn.f32 	%f52, %f51, 0fBBBB989D, 0f3F000000;
	cvt.sat.f32.f32 	%f53, %f52;
	mov.f32 	%f54, 0f4B400001;
	mov.f32 	%f55, 0f437C0000;
	fma.rm.f32 	%f56, %f53, %f55, %f54;
	add.f32 	%f57, %f56, 0fCB40007F;
	neg.f32 	%f58, %f57;
	fma.rn.f32 	%f59, %f51, 0fBFB8AA3B, %f58;
	fma.rn.f32 	%f60, %f51, 0fB2A57060, %f59;
	mov.b32 	%r48, %f56;
	shl.b32 	%r49, %r48, 23;
	mov.b32 	%f61, %r49;
	ex2.approx.ftz.f32 	%f62, %f60;
	mul.f32 	%f63, %f62, %f61;
	cvt.f64.f32 	%fd13, %f63;
	add.f64 	%fd14, %fd13, 0d3FF0000000000000;
	rcp.rn.f64 	%fd15, %fd14;
	cvt.rn.f32.f64 	%f64, %fd15;
	add.s64 	%rd24, %rd7, %rd22;
	st.global.f32 	[%rd24], %f64;
	ld.global.f32 	%f65, [%rd23+512];
	fma.rn.f32 	%f66, %f65, 0fBBBB989D, 0f3F000000;
	cvt.sat.f32.f32 	%f67, %f66;
	fma.rm.f32 	%f68, %f67, %f55, %f54;
	add.f32 	%f69, %f68, 0fCB40007F;
	neg.f32 	%f70, %f69;
	fma.rn.f32 	%f71, %f65, 0fBFB8AA3B, %f70;
	fma.rn.f32 	%f72, %f65, 0fB2A57060, %f71;
	mov.b32 	%r50, %f68;
	shl.b32 	%r51, %r50, 23;
	mov.b32 	%f73, %r51;
	ex2.approx.ftz.f32 	%f74, %f72;
	mul.f32 	%f75, %f74, %f73;
	cvt.f64.f32 	%fd16, %f75;
	add.f64 	%fd17, %fd16, 0d3FF0000000000000;
	rcp.rn.f64 	%fd18, %fd17;
	cvt.rn.f32.f64 	%f76, %fd18;
	st.global.f32 	[%rd24+512], %f76;
	add.s32 	%r83, %r83, 2;
$L__BB2_11:
	and.b32  	%r52, %r34, 1;
	setp.eq.b32 	%p9, %r52, 1;
	not.pred 	%p10, %p9;
	@%p10 bra 	$L__BB2_35;
	shl.b32 	%r53, %r83, 7;
	add.s32 	%r54, %r53, %r6;
	mul.wide.s32 	%rd25, %r54, 4;
	add.s64 	%rd26, %rd6, %rd25;
	ld.global.f32 	%f77, [%rd26];
	fma.rn.f32 	%f78, %f77, 0fBBBB989D, 0f3F000000;
	cvt.sat.f32.f32 	%f79, %f78;
	mov.f32 	%f80, 0f4B400001;
	mov.f32 	%f81, 0f437C0000;
	fma.rm.f32 	%f82, %f79, %f81, %f80;
	add.f32 	%f83, %f82, 0fCB40007F;
	neg.f32 	%f84, %f83;
	fma.rn.f32 	%f85, %f77, 0fBFB8AA3B, %f84;
	fma.rn.f32 	%f86, %f77, 0fB2A57060, %f85;
	mov.b32 	%r55, %f82;
	shl.b32 	%r56, %r55, 23;
	mov.b32 	%f87, %r56;
	ex2.approx.ftz.f32 	%f88, %f86;
	mul.f32 	%f89, %f88, %f87;
	cvt.f64.f32 	%fd19, %f89;
	add.f64 	%fd20, %fd19, 0d3FF0000000000000;
	rcp.rn.f64 	%fd21, %fd20;
	cvt.rn.f32.f64 	%f90, %fd21;
	add.s64 	%rd27, %rd7, %rd25;
	st.global.f32 	[%rd27], %f90;
	bra.uni 	$L__BB2_35;
$L__BB2_13:
	setp.lt.s32 	%p11, %r34, 1;
	@%p11 bra 	$L__BB2_35;
	and.b32  	%r13, %r34, 3;
	setp.lt.u32 	%p12, %r34, 4;
	mov.b32 	%r81, 0;
	@%p12 bra 	$L__BB2_25;
	and.b32  	%r81, %r34, 2147483644;
	mov.b32 	%r80, 0;
$L__BB2_16:
	.pragma "nounroll";
	shl.b32 	%r59, %r80, 7;
	add.s32 	%r20, %r59, %r6;
	setp.ge.s32 	%p13, %r20, %r4;
	@%p13 bra 	$L__BB2_18;
	mul.wide.s32 	%rd28, %r20, 4;
	add.s64 	%rd29, %rd6, %rd28;
	ld.global.f32 	%f91, [%rd29];
	fma.rn.f32 	%f92, %f91, 0fBBBB989D, 0f3F000000;
	cvt.sat.f32.f32 	%f93, %f92;
	mov.f32 	%f94, 0f4B400001;
	mov.f32 	%f95, 0f437C0000;
	fma.rm.f32 	%f96, %f93, %f95, %f94;
	add.f32 	%f97, %f96, 0fCB40007F;
	neg.f32 	%f98, %f97;
	fma.rn.f32 	%f99, %f91, 0fBFB8AA3B, %f98;
	fma.rn.f32 	%f100, %f91, 0fB2A57060, %f99;
	mov.b32 	%r60, %f96;
	shl.b32 	%r61, %r60, 23;
	mov.b32 	%f101, %r61;
	ex2.approx.ftz.f32 	%f102, %f100;
	mul.f32 	%f103, %f102, %f101;
	cvt.f64.f32 	%fd22, %f103;
	add.f64 	%fd23, %fd22, 0d3FF0000000000000;
	rcp.rn.f64 	%fd24, %fd23;
	cvt.rn.f32.f64 	%f104, %fd24;
	add.s64 	%rd30, %rd7, %rd28;
	st.global.f32 	[%rd30], %f104;
$L__BB2_18:
	add.s32 	%r21, %r20, 128;
	setp.ge.s32 	%p14, %r21, %r4;
	@%p14 bra 	$L__BB2_20;
	mul.wide.s32 	%rd31, %r21, 4;
	add.s64 	%rd32, %rd6, %rd31;
	ld.global.f32 	%f105, [%rd32];
	fma.rn.f32 	%f106, %f105, 0fBBBB989D, 0f3F000000;
	cvt.sat.f32.f32 	%f107, %f106;
	mov.f32 	%f108, 0f4B400001;
	mov.f32 	%f109, 0f437C0000;
	fma.rm.f32 	%f110, %f107, %f109, %f108;
	add.f32 	%f111, %f110, 0fCB40007F;
	neg.f32 	%f112, %f111;
	fma.rn.f32 	%f113, %f105, 0fBFB8AA3B, %f112;
	fma.rn.f32 	%f114, %f105, 0fB2A57060, %f113;
	mov.b32 	%r62, %f110;
	shl.b32 	%r63, %r62, 23;
	mov.b32 	%f115, %r63;
	ex2.approx.ftz.f32 	%f116, %f114;
	mul.f32 	%f117, %f116, %f115;
	cvt.f64.f32 	%fd25, %f117;
	add.f64 	%fd26, %fd25, 0d3FF0000000000000;
	rcp.rn.f64 	%fd27, %fd26;
	cvt.rn.f32.f64 	%f118, %fd27;
	add.s64 	%rd33, %rd7, %rd31;
	st.global.f32 	[%rd33], %f118;
$L__BB2_20:
	add.s32 	%r22, %r20, 256;
	setp.ge.s32 	%p15, %r22, %r4;
	@%p15 bra 	$L__BB2_22;
	mul.wide.s32 	%rd34, %r22, 4;
	add.s64 	%rd35, %rd6, %rd34;
	ld.global.f32 	%f119, [%rd35];
	fma.rn.f32 	%f120, %f119, 0fBBBB989D, 0f3F000000;
	cvt.sat.f32.f32 	%f121, %f120;
	mov.f32 	%f122, 0f4B400001;
	mov.f32 	%f123, 0f437C0000;
	fma.rm.f32 	%f124, %f121, %f123, %f122;
	add.f32 	%f125, %f124, 0fCB40007F;
	neg.f32 	%f126, %f125;
	fma.rn.f32 	%f127, %f119, 0fBFB8AA3B, %f126;
	fma.rn.f32 	%f128, %f119, 0fB2A57060, %f127;
	mov.b32 	%r64, %f124;
	shl.b32 	%r65, %r64, 23;
	mov.b32 	%f129, %r65;
	ex2.approx.ftz.f32 	%f130, %f128;
	mul.f32 	%f131, %f130, %f129;
	cvt.f64.f32 	%fd28, %f131;
	add.f64 	%fd29, %fd28, 0d3FF0000000000000;
	rcp.rn.f64 	%fd30, %fd29;
	cvt.rn.f32.f64 	%f132, %fd30;
	add.s64 	%rd36, %rd7, %rd34;
	st.global.f32 	[%rd36], %f132;
$L__BB2_22:
	add.s32 	%r23, %r20, 384;
	setp.ge.s32 	%p16, %r23, %r4;
	@%p16 bra 	$L__BB2_24;
	mul.wide.s32 	%rd37, %r23, 4;
	add.s64 	%rd38, %rd6, %rd37;
	ld.global.f32 	%f133, [%rd38];
	fma.rn.f32 	%f134, %f133, 0fBBBB989D, 0f3F000000;
	cvt.sat.f32.f32 	%f135, %f134;
	mov.f32 	%f136, 0f4B400001;
	mov.f32 	%f137, 0f437C0000;
	fma.rm.f32 	%f138, %f135, %f137, %f136;
	add.f32 	%f139, %f138, 0fCB40007F;
	neg.f32 	%f140, %f139;
	fma.rn.f32 	%f141, %f133, 0fBFB8AA3B, %f140;
	fma.rn.f32 	%f142, %f133, 0fB2A57060, %f141;
	mov.b32 	%r66, %f138;
	shl.b32 	%r67, %r66, 23;
	mov.b32 	%f143, %r67;
	ex2.approx.ftz.f32 	%f144, %f142;
	mul.f32 	%f145, %f144, %f143;
	cvt.f64.f32 	%fd31, %f145;
	add.f64 	%fd32, %fd31, 0d3FF0000000000000;
	rcp.rn.f64 	%fd33, %fd32;
	cvt.rn.f32.f64 	%f146, %fd33;
	add.s64 	%rd39, %rd7, %rd37;
	st.global.f32 	[%rd39], %f146;
$L__BB2_24:
	add.s32 	%r80, %r80, 4;
	setp.ne.s32 	%p17, %r80, %r81;
	@%p17 bra 	$L__BB2_16;
$L__BB2_25:
	setp.eq.s32 	%p18, %r13, 0;
	@%p18 bra 	$L__BB2_35;
	setp.eq.s32 	%p19, %r13, 1;
	@%p19 bra 	$L__BB2_32;
	shl.b32 	%r68, %r81, 7;
	add.s32 	%r26, %r68, %r6;
	setp.ge.s32 	%p20, %r26, %r4;
	@%p20 bra 	$L__BB2_29;
	mul.wide.s32 	%rd40, %r26, 4;
	add.s64 	%rd41, %rd6, %rd40;
	ld.global.f32 	%f147, [%rd41];
	fma.rn.f32 	%f148, %f147, 0fBBBB989D, 0f3F000000;
	cvt.sat.f32.f32 	%f149, %f148;
	mov.f32 	%f150, 0f4B400001;
	mov.f32 	%f151, 0f437C0000;
	fma.rm.f32 	%f152, %f149, %f151, %f150;
	add.f32 	%f153, %f152, 0fCB40007F;
	neg.f32 	%f154, %f153;
	fma.rn.f32 	%f155, %f147, 0fBFB8AA3B, %f154;
	fma.rn.f32 	%f156, %f147, 0fB2A57060, %f155;
	mov.b32 	%r69, %f152;
	shl.b32 	%r70, %r69, 23;
	mov.b32 	%f157, %r70;
	ex2.approx.ftz.f32 	%f158, %f156;
	mul.f32 	%f159, %f158, %f157;
	cvt.f64.f32 	%fd34, %f159;
	add.f64 	%fd35, %fd34, 0d3FF0000000000000;
	rcp.rn.f64 	%fd36, %fd35;
	cvt.rn.f32.f64 	%f160, %fd36;
	add.s64 	%rd42, %rd7, %rd40;
	st.global.f32 	[%rd42], %f160;
$L__BB2_29:
	add.s32 	%r27, %r26, 128;
	setp.ge.s32 	%p21, %r27, %r4;
	@%p21 bra 	$L__BB2_31;
	mul.wide.s32 	%rd43, %r27, 4;
	add.s64 	%rd44, %rd6, %rd43;
	ld.global.f32 	%f161, [%rd44];
	fma.rn.f32 	%f162, %f161, 0fBBBB989D, 0f3F000000;
	cvt.sat.f32.f32 	%f163, %f162;
	mov.f32 	%f164, 0f4B400001;
	mov.f32 	%f165, 0f437C0000;
	fma.rm.f32 	%f166, %f163, %f165, %f164;
	add.f32 	%f167, %f166, 0fCB40007F;
	neg.f32 	%f168, %f167;
	fma.rn.f32 	%f169, %f161, 0fBFB8AA3B, %f168;
	fma.rn.f32 	%f170, %f161, 0fB2A57060, %f169;
	mov.b32 	%r71, %f166;
	shl.b32 	%r72, %r71, 23;
	mov.b32 	%f171, %r72;
	ex2.approx.ftz.f32 	%f172, %f170;
	mul.f32 	%f173, %f172, %f171;
	cvt.f64.f32 	%fd37, %f173;
	add.f64 	%fd38, %fd37, 0d3FF0000000000000;
	rcp.rn.f64 	%fd39, %fd38;
	cvt.rn.f32.f64 	%f174, %fd39;
	add.s64 	%rd45, %rd7, %rd43;
	st.global.f32 	[%rd45], %f174;
$L__BB2_31:
	add.s32 	%r81, %r81, 2;
$L__BB2_32:
	and.b32  	%r73, %r34, 1;
	setp.eq.b32 	%p22, %r73, 1;
	not.pred 	%p23, %p22;
	@%p23 bra 	$L__BB2_35;
	shl.b32 	%r74, %r81, 7;
	add.s32 	%r30, %r74, %r6;
	setp.ge.s32 	%p24, %r30, %r4;
	@%p24 bra 	$L__BB2_35;
	mul.wide.s32 	%rd46, %r30, 4;
	add.s64 	%rd47, %rd6, %rd46;
	ld.global.f32 	%f175, [%rd47];
	fma.rn.f32 	%f176, %f175, 0fBBBB989D, 0f3F000000;
	cvt.sat.f32.f32 	%f177, %f176;
	mov.f32 	%f178, 0f4B400001;
	mov.f32 	%f179, 0f437C0000;
	fma.rm.f32 	%f180, %f177, %f179, %f178;
	add.f32 	%f181, %f180, 0fCB40007F;
	neg.f32 	%f182, %f181;
	fma.rn.f32 	%f183, %f175, 0fBFB8AA3B, %f182;
	fma.rn.f32 	%f184, %f175, 0fB2A57060, %f183;
	mov.b32 	%r75, %f180;
	shl.b32 	%r76, %r75, 23;
	mov.b32 	%f185, %r76;
	ex2.approx.ftz.f32 	%f186, %f184;
	mul.f32 	%f187, %f186, %f185;
	cvt.f64.f32 	%fd40, %f187;
	add.f64 	%fd41, %fd40, 0d3FF0000000000000;
	rcp.rn.f64 	%fd42, %fd41;
	cvt.rn.f32.f64 	%f188, %fd42;
	add.s64 	%rd48, %rd7, %rd46;
	st.global.f32 	[%rd48], %f188;
$L__BB2_35:
	ret;

}
	// .globl	_ZN3cub18CUB_300001_SM_10006detail9transform16transform_kernelINS2_10policy_hubILb1EN4cuda3std3__45tupleIJN6thrust24THRUST_300001_SM_1000_NS6detail15normal_iteratorINSA_10device_ptrIfEEEEEEEE10policy1000El15sigmoid_functorSF_JPfEEEvT0_iT1_T2_DpNS2_10kernel_argIT3_EE
.visible .entry _ZN3cub18CUB_300001_SM_10006detail9transform16transform_kernelINS2_10policy_hubILb1EN4cuda3std3__45tupleIJN6thrust24THRUST_300001_SM_1000_NS6detail15normal_iteratorINSA_10device_ptrIfEEEEEEEE10policy1000El15sigmoid_functorSF_JPfEEEvT0_iT1_T2_DpNS2_10kernel_argIT3_EE(
	.param .u64 _ZN3cub18CUB_300001_SM_10006detail9transform16transform_kernelINS2_10policy_hubILb1EN4cuda3std3__45tupleIJN6thrust24THRUST_300001_SM_1000_NS6detail15normal_iteratorINSA_10device_ptrIfEEEEEEEE10policy1000El15sigmoid_functorSF_JPfEEEvT0_iT1_T2_DpNS2_10kernel_argIT3_EE_param_0,
	.param .u32 _ZN3cub18CUB_300001_SM_10006detail9transform16transform_kernelINS2_10policy_hubILb1EN4cuda3std3__45tupleIJN6thrust24THRUST_300001_SM_1000_NS6detail15normal_iteratorINSA_10device_ptrIfEEEEEEEE10policy1000El15sigmoid_functorSF_JPfEEEvT0_iT1_T2_DpNS2_10kernel_argIT3_EE_param_1,
	.param .align 1 .b8 _ZN3cub18CUB_300001_SM_10006detail9transform16transform_kernelINS2_10policy_hubILb1EN4cuda3std3__45tupleIJN6thrust24THRUST_300001_SM_1000_NS6detail15normal_iteratorINSA_10device_ptrIfEEEEEEEE10policy1000El15sigmoid_functorSF_JPfEEEvT0_iT1_T2_DpNS2_10kernel_argIT3_EE_param_2[1],
	.param .align 8 .b8 _ZN3cub18CUB_300001_SM_10006detail9transform16transform_kernelINS2_10policy_hubILb1EN4cuda3std3__45tupleIJN6thrust24THRUST_300001_SM_1000_NS6detail15normal_iteratorINSA_10device_ptrIfEEEEEEEE10policy1000El15sigmoid_functorSF_JPfEEEvT0_iT1_T2_DpNS2_10kernel_argIT3_EE_param_3[8],
	.param .align 8 .b8 _ZN3cub18CUB_300001_SM_10006detail9transform16transform_kernelINS2_10policy_hubILb1EN4cuda3std3__45tupleIJN6thrust24THRUST_300001_SM_1000_NS6detail15normal_iteratorINSA_10device_ptrIfEEEEEEEE10policy1000El15sigmoid_functorSF_JPfEEEvT0_iT1_T2_DpNS2_10kernel_argIT3_EE_param_4[16]
)
.maxntid 128
{
	.reg .pred 	%p<25>;
	.reg .b32 	%r<82>;
	.reg .b32 	%f<189>;
	.reg .b64 	%rd<56>;
	.reg .b64 	%fd<43>;

	ld.param.u64 	%rd11, [_ZN3cub18CUB_300001_SM_10006detail9transform16transform_kernelINS2_10policy_hubILb1EN4cuda3std3__45tupleIJN6thrust24THRUST_300001_SM_1000_NS6detail15normal_iteratorINSA_10device_ptrIfEEEEEEEE10policy1000El15sigmoid_functorSF_JPfEEEvT0_iT1_T2_DpNS2_10kernel_argIT3_EE_param_0];
	ld.param.u64 	%rd12, [_ZN3cub18CUB_300001_SM_10006detail9transform16transform_kernelINS2_10policy_hubILb1EN4cuda3std3__45tupleIJN6thrust24THRUST_300001_SM_1000_NS6detail15normal_iteratorINSA_10device_ptrIfEEEEEEEE10policy1000El15sigmoid_functorSF_JPfEEEvT0_iT1_T2_DpNS2_10kernel_argIT3_EE_param_4];
	ld.param.u64 	%rd13, [_ZN3cub18CUB_300001_SM_10006detail9transform16transform_kernelINS2_10policy_hubILb1EN4cuda3std3__45tupleIJN6thrust24THRUST_300001_SM_1000_NS6detail15normal_iteratorINSA_10device_ptrIfEEEEEEEE10policy1000El15sigmoid_functorSF_JPfEEEvT0_iT1_T2_DpNS2_10kernel_argIT3_EE_param_3];
	ld.param.u32 	%r32, [_ZN3cub18CUB_300001_SM_10006detail9transform16transform_kernelINS2_10policy_hubILb1EN4cuda3std3__45tupleIJN6thrust24THRUST_300001_SM_1000_NS6detail15normal_iteratorINSA_10device_ptrIfEEEEEEEE10policy1000El15sigmoid_functorSF_JPfEEEvT0_iT1_T2_DpNS2_10kernel_argIT3_EE_param_1];
	cvta.to.global.u64 	%rd1, %rd13;
	cvta.to.global.u64 	%rd2, %rd12;
	shl.b32 	%r1, %r32, 7;
	mov.u32 	%r33, %ctaid.x;
	cvt.u64.u32 	%rd14, %r33;
	cvt.s64.s32 	%rd15, %r1;
	mul.lo.s64 	%rd3, %rd15, %rd14;
	sub.s64 	%rd16, %rd11, %rd3;
	min.s64 	%rd17, %rd16, %rd15;
	cvt.u32.u64 	%r2, %rd17;
	shl.b32 	%r3, %r2, 2;
	mov.u32 	%r4, %tid.x;
	shl.b32 	%r74, %r4, 7;
	setp.ge.s32 	%p1, %r74, %r3;
	@%p1 bra 	$L__BB3_3;
	shl.b64 	%rd18, %rd3, 2;
	add.s64 	%rd19, %rd2, %rd18;
	mul.wide.u32 	%rd20, %r4, 128;
	add.s64 	%rd55, %rd19, %rd20;
$L__BB3_2:
	.pragma "nounroll";
	// begin inline asm
	prefetch.global.L2 [%rd55];
	// end inline asm
	add.s32 	%r74, %r74, 16384;
	add.s64 	%rd55, %rd55, 16384;
	setp.lt.s32 	%p2, %r74, %r3;
	@%p2 bra 	$L__BB3_2;
$L__BB3_3:
	shl.b64 	%rd22, %rd3, 2;
	add.s64 	%rd7, %rd2, %rd22;
	add.s64 	%rd8, %rd1, %rd22;
	setp.eq.s32 	%p3, %r1, %r2;
	@%p3 bra 	$L__BB3_26;
	setp.lt.s32 	%p4, %r32, 1;
	@%p4 bra 	$L__BB3_35;
	and.b32  	%r8, %r32, 3;
	setp.lt.u32 	%p5, %r32, 4;
	mov.b32 	%r80, 0;
	@%p5 bra 	$L__BB3_16;
	and.b32  	%r80, %r32, 2147483644;
	mov.b32 	%r77, 0;
$L__BB3_7:
	.pragma "nounroll";
	shl.b32 	%r36, %r77, 7;
	add.s32 	%r18, %r36, %r4;
	setp.ge.s32 	%p6, %r18, %r2;
	@%p6 bra 	$L__BB3_9;
	mul.wide.s32 	%rd23, %r18, 4;
	add.s64 	%rd24, %rd7, %rd23;
	ld.global.f32 	%f1, [%rd24];
	fma.rn.f32 	%f2, %f1, 0fBBBB989D, 0f3F000000;
	cvt.sat.f32.f32 	%f3, %f2;
	mov.f32 	%f4, 0f4B400001;
	mov.f32 	%f5, 0f437C0000;
	fma.rm.f32 	%f6, %f3, %f5, %f4;
	add.f32 	%f7, %f6, 0fCB40007F;
	neg.f32 	%f8, %f7;
	fma.rn.f32 	%f9, %f1, 0fBFB8AA3B, %f8;
	fma.rn.f32 	%f10, %f1, 0fB2A57060, %f9;
	mov.b32 	%r37, %f6;
	shl.b32 	%r38, %r37, 23;
	mov.b32 	%f11, %r38;
	ex2.approx.ftz.f32 	%f12, %f10;
	mul.f32 	%f13, %f12, %f11;
	cvt.f64.f32 	%fd1, %f13;
	add.f64 	%fd2, %fd1, 0d3FF0000000000000;
	rcp.rn.f64 	%fd3, %fd2;
	cvt.rn.f32.f64 	%f14, %fd3;
	add.s64 	%rd25, %rd8, %rd23;
	st.global.f32 	[%rd25], %f14;
$L__BB3_9:
	add.s32 	%r19, %r18, 128;
	setp.ge.s32 	%p7, %r19, %r2;
	@%p7 bra 	$L__BB3_11;
	mul.wide.s32 	%rd26, %r19, 4;
	add.s64 	%rd27, %rd7, %rd26;
	ld.global.f32 	%f15, [%rd27];
	fma.rn.f32 	%f16, %f15, 0fBBBB989D, 0f3F000000;
	cvt.sat.f32.f32 	%f17, %f16;
	mov.f32 	%f18, 0f4B400001;
	mov.f32 	%f19, 0f437C0000;
	fma.rm.f32 	%f20, %f17, %f19, %f18;
	add.f32 	%f21, %f20, 0fCB40007F;
	neg.f32 	%f22, %f21;
	fma.rn.f32 	%f23, %f15, 0fBFB8AA3B, %f22;
	fma.rn.f32 	%f24, %f15, 0fB2A57060, %f23;
	mov.b32 	%r39, %f20;
	shl.b32 	%r40, %r39, 23;
	mov.b32 	%f25, %r40;
	ex2.approx.ftz.f32 	%f26, %f24;
	mul.f32 	%f27, %f26, %f25;
	cvt.f64.f32 	%fd4, %f27;
	add.f64 	%fd5, %fd4, 0d3FF0000000000000;
	rcp.rn.f64 	%fd6, %fd5;
	cvt.rn.f32.f64 	%f28, %fd6;
	add.s64 	%rd28, %rd8, %rd26;
	st.global.f32 	[%rd28], %f28;
$L__BB3_11:
	add.s32 	%r20, %r18, 256;
	setp.ge.s32 	%p8, %r20, %r2;
	@%p8 bra 	$L__BB3_13;
	mul.wide.s32 	%rd29, %r20, 4;
	add.s64 	%rd30, %rd7, %rd29;
	ld.global.f32 	%f29, [%rd30];
	fma.rn.f32 	%f30, %f29, 0fBBBB989D, 0f3F000000;
	cvt.sat.f32.f32 	%f31, %f30;
	mov.f32 	%f32, 0f4B400001;
	mov.f32 	%f33, 0f437C0000;
	fma.rm.f32 	%f34, %f31, %f33, %f32;
	add.f32 	%f35, %f34, 0fCB40007F;
	neg.f32 	%f36, %f35;
	fma.rn.f32 	%f37, %f29, 0fBFB8AA3B, %f36;
	fma.rn.f32 	%f38, %f29, 0fB2A57060, %f37;
	mov.b32 	%r41, %f34;
	shl.b32 	%r42, %r41, 23;
	mov.b32 	%f39, %r42;
	ex2.approx.ftz.f32 	%f40, %f38;
	mul.f32 	%f41, %f40, %f39;
	cvt.f64.f32 	%fd7, %f41;
	add.f64 	%fd8, %fd7, 0d3FF0000000000000;
	rcp.rn.f64 	%fd9, %fd8;
	cvt.rn.f32.f64 	%f42, %fd9;
	add.s64 	%rd31, %rd8, %rd29;
	st.global.f32 	[%rd31], %f42;
$L__BB3_13:
	add.s32 	%r21, %r18, 384;
	setp.ge.s32 	%p9, %r21, %r2;
	@%p9 bra 	$L__BB3_15;
	mul.wide.s32 	%rd32, %r21, 4;
	add.s64 	%rd33, %rd7, %rd32;
	ld.global.f32 	%f43, [%rd33];
	fma.rn.f32 	%f44, %f43, 0fBBBB989D, 0f3F000000;
	cvt.sat.f32.f32 	%f45, %f44;
	mov.f32 	%f46, 0f4B400001;
	mov.f32 	%f47, 0f437C0000;
	fma.rm.f32 	%f48, %f45, %f47, %f46;
	add.f32 	%f49, %f48, 0fCB40007F;
	neg.f32 	%f50, %f49;
	fma.rn.f32 	%f51, %f43, 0fBFB8AA3B, %f50;
	fma.rn.f32 	%f52, %f43, 0fB2A57060, %f51;
	mov.b32 	%r43, %f48;
	shl.b32 	%r44, %r43, 23;
	mov.b32 	%f53, %r44;
	ex2.approx.ftz.f32 	%f54, %f52;
	mul.f32 	%f55, %f54, %f53;
	cvt.f64.f32 	%fd10, %f55;
	add.f64 	%fd11, %fd10, 0d3FF0000000000000;
	rcp.rn.f64 	%fd12, %fd11;
	cvt.rn.f32.f64 	%f56, %fd12;
	add.s64 	%rd34, %rd8, %rd32;
	st.global.f32 	[%rd34], %f56;
$L__BB3_15:
	add.s32 	%r77, %r77, 4;
	setp.eq.s32 	%p10, %r77, %r80;
	@%p10 bra 	$L__BB3_16;
	bra.uni 	$L__BB3_7;
$L__BB3_16:
	setp.eq.s32 	%p11, %r8, 0;
	@%p11 bra 	$L__BB3_35;
	setp.eq.s32 	%p12, %r8, 1;
	@%p12 bra 	$L__BB3_23;
	shl.b32 	%r45, %r80, 7;
	add.s32 	%r27, %r45, %r4;
	setp.ge.s32 	%p13, %r27, %r2;
	@%p13 bra 	$L__BB3_20;
	mul.wide.s32 	%rd35, %r27, 4;
	add.s64 	%rd36, %rd7, %rd35;
	ld.global.f32 	%f57, [%rd36];
	fma.rn.f32 	%f58, %f57, 0fBBBB989D, 0f3F000000;
	cvt.sat.f32.f32 	%f59, %f58;
	mov.f32 	%f60, 0f4B400001;
	mov.f32 	%f61, 0f437C0000;
	fma.rm.f32 	%f62, %f59, %f61, %f60;
	add.f32 	%f63, %f62, 0fCB40007F;
	neg.f32 	%f64, %f63;
	fma.rn.f32 	%f65, %f57, 0fBFB8AA3B, %f64;
	fma.rn.f32 	%f66, %f57, 0fB2A57060, %f65;
	mov.b32 	%r46, %f62;
	shl.b32 	%r47, %r46, 23;
	mov.b32 	%f67, %r47;
	ex2.approx.ftz.f32 	%f68, %f66;
	mul.f32 	%f69, %f68, %f67;
	cvt.f64.f32 	%fd13, %f69;
	add.f64 	%fd14, %fd13, 0d3FF0000000000000;
	rcp.rn.f64 	%fd15, %fd14;
	cvt.rn.f32.f64 	%f70, %fd15;
	add.s64 	%rd37, %rd8, %rd35;
	st.global.f32 	[%rd37], %f70;
$L__BB3_20:
	add.s32 	%r28, %r27, 128;
	setp.ge.s32 	%p14, %r28, %r2;
	@%p14 bra 	$L__BB3_22;
	mul.wide.s32 	%rd38, %r28, 4;
	add.s64 	%rd39, %rd7, %rd38;
	ld.global.f32 	%f71, [%rd39];
	fma.rn.f32 	%f72, %f71, 0fBBBB989D, 0f3F000000;
	cvt.sat.f32.f32 	%f73, %f72;
	mov.f32 	%f74, 0f4B400001;
	mov.f32 	%f75, 0f437C0000;
	fma.rm.f32 	%f76, %f73, %f75, %f74;
	add.f32 	%f77, %f76, 0fCB40007F;
	neg.f32 	%f78, %f77;
	fma.rn.f32 	%f79, %f71, 0fBFB8AA3B, %f78;
	fma.rn.f32 	%f80, %f71, 0fB2A57060, %f79;
	mov.b32 	%r48, %f76;
	shl.b32 	%r49, %r48, 23;
	mov.b32 	%f81, %r49;
	ex2.approx.ftz.f32 	%f82, %f80;
	mul.f32 	%f83, %f82, %f81;
	cvt.f64.f32 	%fd16, %f83;
	add.f64 	%fd17, %fd16, 0d3FF0000000000000;
	rcp.rn.f64 	%fd18, %fd17;
	cvt.rn.f32.f64 	%f84, %fd18;
	add.s64 	%rd40, %rd8, %rd38;
	st.global.f32 	[%rd40], %f84;
$L__BB3_22:
	add.s32 	%r80, %r80, 2;
$L__BB3_23:
	and.b32  	%r50, %r32, 1;
	setp.eq.b32 	%p15, %r50, 1;
	not.pred 	%p16, %p15;
	@%p16 bra 	$L__BB3_35;
	shl.b32 	%r51, %r80, 7;
	add.s32 	%r31, %r51, %r4;
	setp.ge.s32 	%p17, %r31, %r2;
	@%p17 bra 	$L__BB3_35;
	mul.wide.s32 	%rd41, %r31, 4;
	add.s64 	%rd42, %rd7, %rd41;
	ld.global.f32 	%f85, [%rd42];
	fma.rn.f32 	%f86, %f85, 0fBBBB989D, 0f3F000000;
	cvt.sat.f32.f32 	%f87, %f86;
	mov.f32 	%f88, 0f4B400001;
	mov.f32 	%f89, 0f437C0000;
	fma.rm.f32 	%f90, %f87, %f89, %f88;
	add.f32 	%f91, %f90, 0fCB40007F;
	neg.f32 	%f92, %f91;
	fma.rn.f32 	%f93, %f85, 0fBFB8AA3B, %f92;
	fma.rn.f32 	%f94, %f85, 0fB2A57060, %f93;
	mov.b32 	%r52, %f90;
	shl.b32 	%r53, %r52, 23;
	mov.b32 	%f95, %r53;
	ex2.approx.ftz.f32 	%f96, %f94;
	mul.f32 	%f97, %f96, %f95;
	cvt.f64.f32 	%fd19, %f97;
	add.f64 	%fd20, %fd19, 0d3FF0000000000000;
	rcp.rn.f64 	%fd21, %fd20;
	cvt.rn.f32.f64 	%f98, %fd21;
	add.s64 	%rd43, %rd8, %rd41;
	st.global.f32 	[%rd43], %f98;
	bra.uni 	$L__BB3_35;
$L__BB3_26:
	setp.lt.s32 	%p18, %r32, 1;
	@%p18 bra 	$L__BB3_35;
	and.b32  	%r10, %r32, 3;
	setp.lt.u32 	%p19, %r32, 4;
	mov.b32 	%r79, 0;
	@%p19 bra 	$L__BB3_30;
	and.b32  	%r79, %r32, 2147483644;
	neg.s32 	%r76, %r79;
	add.s64 	%rd45, %rd22, 1024;
	add.s64 	%rd9, %rd2, %rd45;
	add.s64 	%rd10, %rd1, %rd45;
	mov.u32 	%r75, %r4;
$L__BB3_29:
	.pragma "nounroll";
	mul.wide.s32 	%rd46, %r75, 4;
	add.s64 	%rd47, %rd9, %rd46;
	add.s64 	%rd48, %rd10, %rd46;
	ld.global.f32 	%f99, [%rd47+-1024];
	fma.rn.f32 	%f100, %f99, 0fBBBB989D, 0f3F000000;
	cvt.sat.f32.f32 	%f101, %f100;
	mov.f32 	%f102, 0f4B400001;
	mov.f32 	%f103, 0f437C0000;
	fma.rm.f32 	%f104, %f101, %f103, %f102;
	add.f32 	%f105, %f104, 0fCB40007F;
	neg.f32 	%f106, %f105;
	fma.rn.f32 	%f107, %f99, 0fBFB8AA3B, %f106;
	fma.rn.f32 	%f108, %f99, 0fB2A57060, %f107;
	mov.b32 	%r55, %f104;
	shl.b32 	%r56, %r55, 23;
	mov.b32 	%f109, %r56;
	ex2.approx.ftz.f32 	%f110, %f108;
	mul.f32 	%f111, %f110, %f109;
	cvt.f64.f32 	%fd22, %f111;
	add.f64 	%fd23, %fd22, 0d3FF0000000000000;
	rcp.rn.f64 	%fd24, %fd23;
	cvt.rn.f32.f64 	%f112, %fd24;
	st.global.f32 	[%rd48+-1024], %f112;
	ld.global.f32 	%f113, [%rd47+-512];
	fma.rn.f32 	%f114, %f113, 0fBBBB989D, 0f3F000000;
	cvt.sat.f32.f32 	%f115, %f114;
	fma.rm.f32 	%f116, %f115, %f103, %f102;
	add.f32 	%f117, %f116, 0fCB40007F;
	neg.f32 	%f118, %f117;
	fma.rn.f32 	%f119, %f113, 0fBFB8AA3B, %f118;
	fma.rn.f32 	%f120, %f113, 0fB2A57060, %f119;
	mov.b32 	%r57, %f116;
	shl.b32 	%r58, %r57, 23;
	mov.b32 	%f121, %r58;
	ex2.approx.ftz.f32 	%f122, %f120;
	mul.f32 	%f123, %f122, %f121;
	cvt.f64.f32 	%fd25, %f123;
	add.f64 	%fd26, %fd25, 0d3FF0000000000000;
	rcp.rn.f64 	%fd27, %fd26;
	cvt.rn.f32.f64 	%f124, %fd27;
	st.global.f32 	[%rd48+-512], %f124;
	ld.global.f32 	%f125, [%rd47];
	fma.rn.f32 	%f126, %f125, 0fBBBB989D, 0f3F000000;
	cvt.sat.f32.f32 	%f127, %f126;
	fma.rm.f32 	%f128, %f127, %f103, %f102;
	add.f32 	%f129, %f128, 0fCB40007F;
	neg.f32 	%f130, %f129;
	fma.rn.f32 	%f131, %f125, 0fBFB8AA3B, %f130;
	fma.rn.f32 	%f132, %f125, 0fB2A57060, %f131;
	mov.b32 	%r59, %f128;
	shl.b32 	%r60, %r59, 23;
	mov.b32 	%f133, %r60;
	ex2.approx.ftz.f32 	%f134, %f132;
	mul.f32 	%f135, %f134, %f133;
	cvt.f64.f32 	%fd28, %f135;
	add.f64 	%fd29, %fd28, 0d3FF0000000000000;
	rcp.rn.f64 	%fd30, %fd29;
	cvt.rn.f32.f64 	%f136, %fd30;
	st.global.f32 	[%rd48], %f136;
	ld.global.f32 	%f137, [%rd47+512];
	fma.rn.f32 	%f138, %f137, 0fBBBB989D, 0f3F000000;
	cvt.sat.f32.f32 	%f139, %f138;
	fma.rm.f32 	%f140, %f139, %f103, %f102;
	add.f32 	%f141, %f140, 0fCB40007F;
	neg.f32 	%f142, %f141;
	fma.rn.f32 	%f143, %f137, 0fBFB8AA3B, %f142;
	fma.rn.f32 	%f144, %f137, 0fB2A57060, %f143;
	mov.b32 	%r61, %f140;
	shl.b32 	%r62, %r61, 23;
	mov.b32 	%f145, %r62;
	ex2.approx.ftz.f32 	%f146, %f144;
	mul.f32 	%f147, %f146, %f145;
	cvt.f64.f32 	%fd31, %f147;
	add.f64 	%fd32, %fd31, 0d3FF0000000000000;
	rcp.rn.f64 	%fd33, %fd32;
	cvt.rn.f32.f64 	%f148, %fd33;
	st.global.f32 	[%rd48+512], %f148;
	add.s32 	%r76, %r76, 4;
	add.s32 	%r75, %r75, 512;
	setp.eq.s32 	%p20, %r76, 0;
	@%p20 bra 	$L__BB3_30;
	bra.uni 	$L__BB3_29;
$L__BB3_30:
	setp.eq.s32 	%p21, %r10, 0;
	@%p21 bra 	$L__BB3_35;
	setp.eq.s32 	%p22, %r10, 1;
	@%p22 bra 	$L__BB3_33;
	shl.b32 	%r63, %r79, 7;
	add.s32 	%r64, %r63, %r4;
	mul.wide.s32 	%rd49, %r64, 4;
	add.s64 	%rd50, %rd7, %rd49;
	ld.global.f32 	%f149, [%rd50];
	fma.rn.f32 	%f150, %f149, 0fBBBB989D, 0f3F000000;
	cvt.sat.f32.f32 	%f151, %f150;
	mov.f32 	%f152, 0f4B400001;
	mov.f32 	%f153, 0f437C0000;
	fma.rm.f32 	%f154, %f151, %f153, %f152;
	add.f32 	%f155, %f154, 0fCB40007F;
	neg.f32 	%f156, %f155;
	fma.rn.f32 	%f157, %f149, 0fBFB8AA3B, %f156;
	fma.rn.f32 	%f158, %f149, 0fB2A57060, %f157;
	mov.b32 	%r65, %f154;
	shl.b32 	%r66, %r65, 23;
	mov.b32 	%f159, %r66;
	ex2.approx.ftz.f32 	%f160, %f158;
	mul.f32 	%f161, %f160, %f159;
	cvt.f64.f32 	%fd34, %f161;
	add.f64 	%fd35, %fd34, 0d3FF0000000000000;
	rcp.rn.f64 	%fd36, %fd35;
	cvt.rn.f32.f64 	%f162, %fd36;
	add.s64 	%rd51, %rd8, %rd49;
	st.global.f32 	[%rd51], %f162;
	ld.global.f32 	%f163, [%rd50+512];
	fma.rn.f32 	%f164, %f163, 0fBBBB989D, 0f3F000000;
	cvt.sat.f32.f32 	%f165, %f164;
	fma.rm.f32 	%f166, %f165, %f153, %f152;
	add.f32 	%f167, %f166, 0fCB40007F;
	neg.f32 	%f168, %f167;
	fma.rn.f32 	%f169, %f163, 0fBFB8AA3B, %f168;
	fma.rn.f32 	%f170, %f163, 0fB2A57060, %f169;
	mov.b32 	%r67, %f166;
	shl.b32 	%r68, %r67, 23;
	mov.b32 	%f171, %r68;
	ex2.approx.ftz.f32 	%f172, %f170;
	mul.f32 	%f173, %f172, %f171;
	cvt.f64.f32 	%fd37, %f173;
	add.f64 	%fd38, %fd37, 0d3FF0000000000000;
	rcp.rn.f64 	%fd39, %fd38;
	cvt.rn.f32.f64 	%f174, %fd39;
	st.global.f32 	[%rd51+512], %f174;
	add.s32 	%r79, %r79, 2;
$L__BB3_33:
	and.b32  	%r69, %r32, 1;
	setp.eq.b32 	%p23, %r69, 1;
	not.pred 	%p24, %p23;
	@%p24 bra 	$L__BB3_35;
	shl.b32 	%r70, %r79, 7;
	add.s32 	%r71, %r70, %r4;
	mul.wide.s32 	%rd52, %r71, 4;
	add.s64 	%rd53, %rd7, %rd52;
	ld.global.f32 	%f175, [%rd53];
	fma.rn.f32 	%f176, %f175, 0fBBBB989D, 0f3F000000;
	cvt.sat.f32.f32 	%f177, %f176;
	mov.f32 	%f178, 0f4B400001;
	mov.f32 	%f179, 0f437C0000;
	fma.rm.f32 	%f180, %f177, %f179, %f178;
	add.f32 	%f181, %f180, 0fCB40007F;
	neg.f32 	%f182, %f181;
	fma.rn.f32 	%f183, %f175, 0fBFB8AA3B, %f182;
	fma.rn.f32 	%f184, %f175, 0fB2A57060, %f183;
	mov.b32 	%r72, %f180;
	shl.b32 	%r73, %r72, 23;
	mov.b32 	%f185, %r73;
	ex2.approx.ftz.f32 	%f186, %f184;
	mul.f32 	%f187, %f186, %f185;
	cvt.f64.f32 	%fd40, %f187;
	add.f64 	%fd41, %fd40, 0d3FF0000000000000;
	rcp.rn.f64 	%fd42, %fd41;
	cvt.rn.f32.f64 	%f188, %fd42;
	add.s64 	%rd54, %rd8, %rd52;
	st.global.f32 	[%rd54], %f188;
$L__BB3_35:
	ret;

}
	// .globl	_ZN3cub18CUB_300001_SM_10006detail9transform16transform_kernelINS2_10policy_hubILb1EN4cuda3std3__45tupleIJN6thrust24THRUST_300001_SM_1000_NS6detail15normal_iteratorINSA_10device_ptrIfEEEEEEEE10policy1000Ei26sigmoid_derivative_functorSF_JPfEEEvT0_iT1_T2_DpNS2_10kernel_argIT3_EE
.visible .entry _ZN3cub18CUB_300001_SM_10006detail9transform16transform_kernelINS2_10policy_hubILb1EN4cuda3std3__45tupleIJN6thrust24THRUST_300001_SM_1000_NS6detail15normal_iteratorINSA_10device_ptrIfEEEEEEEE10policy1000Ei26sigmoid_derivative_functorSF_JPfEEEvT0_iT1_T2_DpNS2_10kernel_argIT3_EE(
	.param .u32 _ZN3cub18CUB_300001_SM_10006detail9transform16transform_kernelINS2_10policy_hubILb1EN4cuda3std3__45tupleIJN6thrust24THRUST_300001_SM_1000_NS6detail15normal_iteratorINSA_10device_ptrIfEEEEEEEE10policy1000Ei26sigmoid_derivative_functorSF_JPfEEEvT0_iT1_T2_DpNS2_10kernel_argIT3_EE_param_0,
	.param .u32 _ZN3cub18CUB_300001_SM_10006detail9transform16transform_kernelINS2_10policy_hubILb1EN4cuda3std3__45tupleIJN6thrust24THRUST_300001_SM_1000_NS6detail15normal_iteratorINSA_10device_ptrIfEEEEEEEE10policy1000Ei26sigmoid_derivative_functorSF_JPfEEEvT0_iT1_T2_DpNS2_10kernel_argIT3_EE_param_1,
	.param .align 1 .b8 _ZN3cub18CUB_300001_SM_10006detail9transform16transform_kernelINS2_10policy_hubILb1EN4cuda3std3__45tupleIJN6thrust24THRUST_300001_SM_1000_NS6detail15normal_iteratorINSA_10device_ptrIfEEEEEEEE10policy1000Ei26sigmoid_derivative_functorSF_JPfEEEvT0_iT1_T2_DpNS2_10kernel_argIT3_EE_param_2[1],
	.param .align 8 .b8 _ZN3cub18CUB_300001_SM_10006detail9transform16transform_kernelINS2_10policy_hubILb1EN4cuda3std3__45tupleIJN6thrust24THRUST_300001_SM_1000_NS6detail15normal_iteratorINSA_10device_ptrIfEEEEEEEE10policy1000Ei26sigmoid_derivative_functorSF_JPfEEEvT0_iT1_T2_DpNS2_10kernel_argIT3_EE_param_3[8],
	.param .align 8 .b8 _ZN3cub18CUB_300001_SM_10006detail9transform16transform_kernelINS2_10policy_hubILb1EN4cuda3std3__45tupleIJN6thrust24THRUST_300001_SM_1000_NS6detail15normal_iteratorINSA_10device_ptrIfEEEEEEEE10policy1000Ei26sigmoid_derivative_functorSF_JPfEEEvT0_iT1_T2_DpNS2_10kernel_argIT3_EE_param_4[16]
)
.maxntid 128
{
	.reg .pred 	%p<27>;
	.reg .b32 	%r<54>;
	.reg .b32 	%f<157>;
	.reg .b64 	%rd<25>;

	ld.param.u32 	%r21, [_ZN3cub18CUB_300001_SM_10006detail9transform16transform_kernelINS2_10policy_hubILb1EN4cuda3std3__45tupleIJN6thrust24THRUST_300001_SM_1000_NS6detail15normal_iteratorINSA_10device_ptrIfEEEEEEEE10policy1000Ei26sigmoid_derivative_functorSF_JPfEEEvT0_iT1_T2_DpNS2_10kernel_argIT3_EE_param_0];
	ld.param.u64 	%rd12, [_ZN3cub18CUB_300001_SM_10006detail9transform16transform_kernelINS2_10policy_hubILb1EN4cuda3std3__45tupleIJN6thrust24THRUST_300001_SM_1000_NS6detail15normal_iteratorINSA_10device_ptrIfEEEEEEEE10policy1000Ei26sigmoid_derivative_functorSF_JPfEEEvT0_iT1_T2_DpNS2_10kernel_argIT3_EE_param_4];
	ld.param.u64 	%rd13, [_ZN3cub18CUB_300001_SM_10006detail9transform16transform_kernelINS2_10policy_hubILb1EN4cuda3std3__45tupleIJN6thrust24THRUST_300001_SM_1000_NS6detail15normal_iteratorINSA_10device_ptrIfEEEEEEEE10policy1000Ei26sigmoid_derivative_functorSF_JPfEEEvT0_iT1_T2_DpNS2_10kernel_argIT3_EE_param_3];
	ld.param.u32 	%r20, [_ZN3cub18CUB_300001_SM_10006detail9transform16transform_kernelINS2_10policy_hubILb1EN4cuda3std3__45tupleIJN6thrust24THRUST_300001_SM_1000_NS6detail15normal_iteratorINSA_10device_ptrIfEEEEEEEE10policy1000Ei26sigmoid_derivative_functorSF_JPfEEEvT0_iT1_T2_DpNS2_10kernel_argIT3_EE_param_1];
	cvta.to.global.u64 	%rd1, %rd13;
	cvta.to.global.u64 	%rd2, %rd12;
	shl.b32 	%r1, %r20, 7;
	mov.u32 	%r22, %ctaid.x;
	mul.lo.s32 	%r2, %r1, %r22;
	sub.s32 	%r3, %r21, %r2;
	min.s32 	%r4, %r1, %r3;
	shl.b32 	%r5, %r4, 2;
	mov.u32 	%r52, %tid.x;
	shl.b32 	%r49, %r52, 7;
	setp.ge.s32 	%p1, %r49, %r5;
	@%p1 bra 	$L__BB4_3;
	mul.wide.u32 	%rd14, %r52, 128;
	add.s64 	%rd15, %rd2, %rd14;
	mul.wide.s32 	%rd16, %r2, 4;
	add.s64 	%rd24, %rd15, %rd16;
$L__BB4_2:
	.pragma "nounroll";
	// begin inline asm
	prefetch.global.L2 [%rd24];
	// end inline asm
	add.s32 	%r49, %r49, 16384;
	add.s64 	%rd24, %rd24, 16384;
	setp.lt.s32 	%p2, %r49, %r5;
	@%p2 bra 	$L__BB4_2;
$L__BB4_3:
	setp.gt.s32 	%p3, %r1, %r3;
	@%p3 bra 	$L__BB4_9;
	setp.lt.s32 	%p4, %r20, 1;
	@%p4 bra 	$L__BB4_22;
	neg.s32 	%r51, %r20;
	mul.wide.s32 	%rd18, %r2, 4;
	add.s64 	%rd6, %rd1, %rd18;
	add.s64 	%rd7, %rd2, %rd18;
$L__BB4_6:
	mul.wide.s32 	%rd10, %r52, 4;
	add.s64 	%rd19, %rd7, %rd10;
	ld.global.f32 	%f16, [%rd19];
	fma.rn.f32 	%f17, %f16, 0f3BBB989D, 0f3F000000;
	cvt.sat.f32.f32 	%f18, %f17;
	mov.f32 	%f19, 0f4B400001;
	mov.f32 	%f20, 0f437C0000;
	fma.rm.f32 	%f21, %f18, %f20, %f19;
	add.f32 	%f22, %f21, 0fCB40007F;
	neg.f32 	%f23, %f22;
	fma.rn.f32 	%f24, %f16, 0f3FB8AA3B, %f23;
	fma.rn.f32 	%f25, %f16, 0f32A57060, %f24;
	mov.b32 	%r23, %f21;
	shl.b32 	%r24, %r23, 23;
	mov.b32 	%f26, %r24;
	ex2.approx.ftz.f32 	%f27, %f25;
	mul.f32 	%f1, %f27, %f26;
	add.f32 	%f2, %f1, 0f3F800000;
	abs.f32 	%f3, %f2;
	setp.eq.f32 	%p5, %f2, 0f3F800000;
	mov.f32 	%f155, 0f3F800000;
	@%p5 bra 	$L__BB4_17;
	setp.num.f32 	%p6, %f3, %f3;
	@%p6 bra 	$L__BB4_15;
	mov.f32 	%f83, 0f40000000;
	add.rn.f32 	%f155, %f2, %f83;
	bra.uni 	$L__BB4_17;
$L__BB4_9:
	setp.lt.s32 	%p15, %r20, 1;
	@%p15 bra 	$L__BB4_22;
	neg.s32 	%r53, %r20;
	mul.wide.s32 	%rd21, %r2, 4;
	add.s64 	%rd8, %rd1, %rd21;
	add.s64 	%rd9, %rd2, %rd21;
$L__BB4_11:
	mul.wide.s32 	%rd11, %r52, 4;
	setp.ge.s32 	%p16, %r52, %r4;
	@%p16 bra 	$L__BB4_21;
	add.s64 	%rd22, %rd9, %rd11;
	ld.global.f32 	%f86, [%rd22];
	fma.rn.f32 	%f87, %f86, 0f3BBB989D, 0f3F000000;
	cvt.sat.f32.f32 	%f88, %f87;
	mov.f32 	%f89, 0f4B400001;
	mov.f32 	%f90, 0f437C0000;
	fma.rm.f32 	%f91, %f88, %f90, %f89;
	add.f32 	%f92, %f91, 0fCB40007F;
	neg.f32 	%f93, %f92;
	fma.rn.f32 	%f94, %f86, 0f3FB8AA3B, %f93;
	fma.rn.f32 	%f95, %f86, 0f32A57060, %f94;
	mov.b32 	%r36, %f91;
	shl.b32 	%r37, %r36, 23;
	mov.b32 	%f96, %r37;
	ex2.approx.ftz.f32 	%f97, %f95;
	mul.f32 	%f8, %f97, %f96;
	add.f32 	%f9, %f8, 0f3F800000;
	abs.f32 	%f10, %f9;
	setp.eq.f32 	%p17, %f9, 0f3F800000;
	mov.f32 	%f156, 0f3F800000;
	@%p17 bra 	$L__BB4_20;
	setp.num.f32 	%p18, %f10, %f10;
	@%p18 bra 	$L__BB4_18;
	mov.f32 	%f153, 0f40000000;
	add.rn.f32 	%f156, %f9, %f153;
	bra.uni 	$L__BB4_20;
$L__BB4_15:
	setp.lt.f32 	%p7, %f3, 0f00800000;
	mul.f32 	%f28, %f3, 0f4B800000;
	selp.f32 	%f29, %f28, %f3, %p7;
	mov.b32 	%r25, %f29;
	add.s32 	%r26, %r25, -1060439283;
	and.b32  	%r27, %r26, -8388608;
	sub.s32 	%r28, %r25, %r27;
	mov.b32 	%f30, %r28;
	cvt.rn.f32.s32 	%f31, %r27;
	selp.f32 	%f32, 0fC1C00000, 0f00000000, %p7;
	fma.rn.f32 	%f33, %f31, 0f34000000, %f32;
	add.f32 	%f34, %f30, 0fBF800000;
	add.f32 	%f35, %f30, 0f3F800000;
	rcp.approx.ftz.f32 	%f36, %f35;
	add.f32 	%f37, %f34, %f34;
	mul.f32 	%f38, %f37, %f36;
	mul.f32 	%f39, %f38, %f38;
	neg.f32 	%f40, %f38;
	sub.f32 	%f41, %f34, %f38;
	add.f32 	%f42, %f41, %f41;
	fma.rn.f32 	%f43, %f40, %f34, %f42;
	mul.rn.f32 	%f44, %f36, %f43;
	fma.rn.f32 	%f45, %f39, 0f3A2C32E4, 0f3B52E7DB;
	fma.rn.f32 	%f46, %f45, %f39, 0f3C93BB73;
	fma.rn.f32 	%f47, %f46, %f39, 0f3DF6384F;
	mul.rn.f32 	%f48, %f47, %f39;
	fma.rn.f32 	%f49, %f38, 0f3FB8AA3B, %f33;
	mul.f32 	%f50, %f48, 0f40400000;
	sub.f32 	%f51, %f33, %f49;
	fma.rn.f32 	%f52, %f38, 0f3FB8AA3B, %f51;
	fma.rn.f32 	%f53, %f44, 0f3FB8AA3B, %f52;
	fma.rn.f32 	%f54, %f38, 0f32A55E34, %f53;
	fma.rn.f32 	%f55, %f50, %f44, %f54;
	fma.rn.f32 	%f56, %f48, %f38, %f55;
	add.rn.f32 	%f57, %f49, %f56;
	mov.f32 	%f58, 0f40000000;
	mul.rn.f32 	%f59, %f57, %f58;
	cvt.rni.f32.f32 	%f60, %f59;
	sub.f32 	%f61, %f59, %f60;
	neg.f32 	%f62, %f59;
	fma.rn.f32 	%f63, %f57, 0f40000000, %f62;
	neg.f32 	%f64, %f49;
	add.rn.f32 	%f65, %f57, %f64;
	neg.f32 	%f66, %f65;
	add.rn.f32 	%f67, %f56, %f66;
	fma.rn.f32 	%f68, %f67, 0f40000000, %f63;
	add.f32 	%f69, %f61, %f68;
	setp.gt.f32 	%p8, %f60, 0f00000000;
	selp.b32 	%r29, 0, -2097152000, %p8;
	setp.neu.f32 	%p9, %f2, 0f00000000;
	setp.neu.f32 	%p10, %f3, 0f7F800000;
	setp.lt.f32 	%p11, %f59, 0f00000000;
	selp.f32 	%f70, 0f00000000, 0f7F800000, %p11;
	abs.f32 	%f71, %f59;
	setp.gt.f32 	%p12, %f71, 0f43180000;
	cvt.rzi.s32.f32 	%r30, %f60;
	shl.b32 	%r31, %r30, 23;
	sub.s32 	%r32, %r31, %r29;
	mov.b32 	%f72, %r32;
	add.s32 	%r33, %r29, 2130706432;
	mov.b32 	%f73, %r33;
	fma.rn.f32 	%f74, %f69, 0f391FCB8E, 0f3AAF85ED;
	fma.rn.f32 	%f75, %f74, %f69, 0f3C1D9856;
	fma.rn.f32 	%f76, %f75, %f69, 0f3D6357BB;
	fma.rn.f32 	%f77, %f76, %f69, 0f3E75FDEC;
	fma.rn.f32 	%f78, %f77, %f69, 0f3F317218;
	fma.rn.f32 	%f79, %f78, %f69, 0f3F800000;
	mul.f32 	%f80, %f79, %f73;
	mul.f32 	%f81, %f80, %f72;
	selp.f32 	%f155, %f70, %f81, %p12;
	and.pred  	%p13, %p9, %p10;
	@%p13 bra 	$L__BB4_17;
	add.f32 	%f82, %f2, %f2;
	mov.b32 	%r34, %f82;
	and.b32  	%r35, %r34, 2147483647;
	mov.b32 	%f155, %r35;
$L__BB4_17:
	div.rn.f32 	%f84, %f1, %f155;
	add.s64 	%rd20, %rd6, %rd10;
	st.global.f32 	[%rd20], %f84;
	add.s32 	%r51, %r51, 1;
	setp.eq.s32 	%p14, %r51, 0;
	add.s32 	%r52, %r52, 128;
	@%p14 bra 	$L__BB4_22;
	bra.uni 	$L__BB4_6;
$L__BB4_18:
	setp.lt.f32 	%p19, %f10, 0f00800000;
	mul.f32 	%f98, %f10, 0f4B800000;
	selp.f32 	%f99, %f98, %f10, %p19;
	mov.b32 	%r38, %f99;
	add.s32 	%r39, %r38, -1060439283;
	and.b32  	%r40, %r39, -8388608;
	sub.s32 	%r41, %r38, %r40;
	mov.b32 	%f100, %r41;
	cvt.rn.f32.s32 	%f101, %r40;
	selp.f32 	%f102, 0fC1C00000, 0f00000000, %p19;
	fma.rn.f32 	%f103, %f101, 0f34000000, %f102;
	add.f32 	%f104, %f100, 0fBF800000;
	add.f32 	%f105, %f100, 0f3F800000;
	rcp.approx.ftz.f32 	%f106, %f105;
	add.f32 	%f107, %f104, %f104;
	mul.f32 	%f108, %f107, %f106;
	mul.f32 	%f109, %f108, %f108;
	neg.f32 	%f110, %f108;
	sub.f32 	%f111, %f104, %f108;
	add.f32 	%f112, %f111, %f111;
	fma.rn.f32 	%f113, %f110, %f104, %f112;
	mul.rn.f32 	%f114, %f106, %f113;
	fma.rn.f32 	%f115, %f109, 0f3A2C32E4, 0f3B52E7DB;
	fma.rn.f32 	%f116, %f115, %f109, 0f3C93BB73;
	fma.rn.f32 	%f117, %f116, %f109, 0f3DF6384F;
	mul.rn.f32 	%f118, %f117, %f109;
	fma.rn.f32 	%f119, %f108, 0f3FB8AA3B, %f103;
	mul.f32 	%f120, %f118, 0f40400000;
	sub.f32 	%f121, %f103, %f119;
	fma.rn.f32 	%f122, %f108, 0f3FB8AA3B, %f121;
	fma.rn.f32 	%f123, %f114, 0f3FB8AA3B, %f122;
	fma.rn.f32 	%f124, %f108, 0f32A55E34, %f123;
	fma.rn.f32 	%f125, %f120, %f114, %f124;
	fma.rn.f32 	%f126, %f118, %f108, %f125;
	add.rn.f32 	%f127, %f119, %f126;
	mov.f32 	%f128, 0f40000000;
	mul.rn.f32 	%f129, %f127, %f128;
	cvt.rni.f32.f32 	%f130, %f129;
	sub.f32 	%f131, %f129, %f130;
	neg.f32 	%f132, %f129;
	fma.rn.f32 	%f133, %f127, 0f40000000, %f132;
	neg.f32 	%f134, %f119;
	add.rn.f32 	%f135, %f127, %f134;
	neg.f32 	%f136, %f135;
	add.rn.f32 	%f137, %f126, %f136;
	fma.rn.f32 	%f138, %f137, 0f40000000, %f133;
	add.f32 	%f139, %f131, %f138;
	setp.gt.f32 	%p20, %f130, 0f00000000;
	selp.b32 	%r42, 0, -2097152000, %p20;
	setp.neu.f32 	%p21, %f9, 0f00000000;
	setp.neu.f32 	%p22, %f10, 0f7F800000;
	setp.lt.f32 	%p23, %f129, 0f00000000;
	selp.f32 	%f140, 0f00000000, 0f7F800000, %p23;
	abs.f32 	%f141, %f129;
	setp.gt.f32 	%p24, %f141, 0f43180000;
	cvt.rzi.s32.f32 	%r43, %f130;
	shl.b32 	%r44, %r43, 23;
	sub.s32 	%r45, %r44, %r42;
	mov.b32 	%f142, %r45;
	add.s32 	%r46, %r42, 2130706432;
	mov.b32 	%f143, %r46;
	fma.rn.f32 	%f144, %f139, 0f391FCB8E, 0f3AAF85ED;
	fma.rn.f32 	%f145, %f144, %f139, 0f3C1D9856;
	fma.rn.f32 	%f146, %f145, %f139, 0f3D6357BB;
	fma.rn.f32 	%f147, %f146, %f139, 0f3E75FDEC;
	fma.rn.f32 	%f148, %f147, %f139, 0f3F317218;
	fma.rn.f32 	%f149, %f148, %f139, 0f3F800000;
	mul.f32 	%f150, %f149, %f143;
	mul.f32 	%f151, %f150, %f142;
	selp.f32 	%f156, %f140, %f151, %p24;
	and.pred  	%p25, %p21, %p22;
	@%p25 bra 	$L__BB4_20;
	add.f32 	%f152, %f9, %f9;
	mov.b32 	%r47, %f152;
	and.b32  	%r48, %r47, 2147483647;
	mov.b32 	%f156, %r48;
$L__BB4_20:
	div.rn.f32 	%f154, %f8, %f156;
	add.s64 	%rd23, %rd8, %rd11;
	st.global.f32 	[%rd23], %f154;
$L__BB4_21:
	add.s32 	%r53, %r53, 1;
	setp.ne.s32 	%p26, %r53, 0;
	add.s32 	%r52, %r52, 128;
	@%p26 bra 	$L__BB4_11;
$L__BB4_22:
	ret;

}
	// .globl	_ZN3cub18CUB_300001_SM_10006detail9transform16transform_kernelINS2_10policy_hubILb1EN4cuda3std3__45tupleIJN6thrust24THRUST_300001_SM_1000_NS6detail15normal_iteratorINSA_10device_ptrIfEEEEEEEE10policy1000El26sigmoid_derivative_functorSF_JPfEEEvT0_iT1_T2_DpNS2_10kernel_argIT3_EE
.visible .entry _ZN3cub18CUB_300001_SM_10006detail9transform16transform_kernelINS2_10policy_hubILb1EN4cuda3std3__45tupleIJN6thrust24THRUST_300001_SM_1000_NS6detail15normal_iteratorINSA_10device_ptrIfEEEEEEEE10policy1000El26sigmoid_derivative_functorSF_JPfEEEvT0_iT1_T2_DpNS2_10kernel_argIT3_EE(
	.param .u64 _ZN3cub18CUB_300001_SM_10006detail9transform16transform_kernelINS2_10policy_hubILb1EN4cuda3std3__45tupleIJN6thrust24THRUST_300001_SM_1000_NS6detail15normal_iteratorINSA_10device_ptrIfEEEEEEEE10policy1000El26sigmoid_derivative_functorSF_JPfEEEvT0_iT1_T2_DpNS2_10kernel_argIT3_EE_param_0,
	.param .u32 _ZN3cub18CUB_300001_SM_10006detail9transform16transform_kernelINS2_10policy_hubILb1EN4cuda3std3__45tupleIJN6thrust24THRUST_300001_SM_1000_NS6detail15normal_iteratorINSA_10device_ptrIfEEEEEEEE10policy1000El26sigmoid_derivative_functorSF_JPfEEEvT0_iT1_T2_DpNS2_10kernel_argIT3_EE_param_1,
	.param .align 1 .b8 _ZN3cub18CUB_300001_SM_10006detail9transform16transform_kernelINS2_10policy_hubILb1EN4cuda3std3__45tupleIJN6thrust24THRUST_300001_SM_1000_NS6detail15normal_iteratorINSA_10device_ptrIfEEEEEEEE10policy1000El26sigmoid_derivative_functorSF_JPfEEEvT0_iT1_T2_DpNS2_10kernel_argIT3_EE_param_2[1],
	.param .align 8 .b8 _ZN3cub18CUB_300001_SM_10006detail9transform16transform_kernelINS2_10policy_hubILb1EN4cuda3std3__45tupleIJN6thrust24THRUST_300001_SM_1000_NS6detail15normal_iteratorINSA_10device_ptrIfEEEEEEEE10policy1000El26sigmoid_derivative_functorSF_JPfEEEvT0_iT1_T2_DpNS2_10kernel_argIT3_EE_param_3[8],
	.param .align 8 .b8 _ZN3cub18CUB_300001_SM_10006detail9transform16transform_kernelINS2_10policy_hubILb1EN4cuda3std3__45tupleIJN6thrust24THRUST_300001_SM_1000_NS6detail15normal_iteratorINSA_10device_ptrIfEEEEEEEE10policy1000El26sigmoid_derivative_functorSF_JPfEEEvT0_iT1_T2_DpNS2_10kernel_argIT3_EE_param_4[16]
)
.maxntid 128
{
	.reg .pred 	%p<27>;
	.reg .b32 	%r<51>;
	.reg .b32 	%f<157>;
	.reg .b64 	%rd<31>;

	ld.param.u64 	%rd13, [_ZN3cub18CUB_300001_SM_10006detail9transform16transform_kernelINS2_10policy_hubILb1EN4cuda3std3__45tupleIJN6thrust24THRUST_300001_SM_1000_NS6detail15normal_iteratorINSA_10device_ptrIfEEEEEEEE10policy1000El26sigmoid_derivative_functorSF_JPfEEEvT0_iT1_T2_DpNS2_10kernel_argIT3_EE_param_0];
	ld.param.u64 	%rd14, [_ZN3cub18CUB_300001_SM_10006detail9transform16transform_kernelINS2_10policy_hubILb1EN4cuda3std3__45tupleIJN6thrust24THRUST_300001_SM_1000_NS6detail15normal_iteratorINSA_10device_ptrIfEEEEEEEE10policy1000El26sigmoid_derivative_functorSF_JPfEEEvT0_iT1_T2_DpNS2_10kernel_argIT3_EE_param_4];
	ld.param.u64 	%rd15, [_ZN3cub18CUB_300001_SM_10006detail9transform16transform_kernelINS2_10policy_hubILb1EN4cuda3std3__45tupleIJN6thrust24THRUST_300001_SM_1000_NS6detail15normal_iteratorINSA_10device_ptrIfEEEEEEEE10policy1000El26sigmoid_derivative_functorSF_JPfEEEvT0_iT1_T2_DpNS2_10kernel_argIT3_EE_param_3];
	ld.param.u32 	%r18, [_ZN3cub18CUB_300001_SM_10006detail9transform16transform_kernelINS2_10policy_hubILb1EN4cuda3std3__45tupleIJN6thrust24THRUST_300001_SM_1000_NS6detail15normal_iteratorINSA_10device_ptrIfEEEEEEEE10policy1000El26sigmoid_derivative_functorSF_JPfEEEvT0_iT1_T2_DpNS2_10kernel_argIT3_EE_param_1];
	cvta.to.global.u64 	%rd1, %rd15;
	cvta.to.global.u64 	%rd2, %rd14;
	shl.b32 	%r1, %r18, 7;
	mov.u32 	%r19, %ctaid.x;
	cvt.u64.u32 	%rd16, %r19;
	cvt.s64.s32 	%rd17, %r1;
	mul.lo.s64 	%rd3, %rd17, %rd16;
	sub.s64 	%rd18, %rd13, %rd3;
	min.s64 	%rd19, %rd18, %rd17;
	cvt.u32.u64 	%r2, %rd19;
	shl.b32 	%r3, %r2, 2;
	mov.u32 	%r47, %tid.x;
	shl.b32 	%r46, %r47, 7;
	setp.ge.s32 	%p1, %r46, %r3;
	@%p1 bra 	$L__BB5_3;
	shl.b64 	%rd20, %rd3, 2;
	add.s64 	%rd21, %rd2, %rd20;
	mul.wide.u32 	%rd22, %r47, 128;
	add.s64 	%rd30, %rd21, %rd22;
$L__BB5_2:
	.pragma "nounroll";
	// begin inline asm
	prefetch.global.L2 [%rd30];
	// end inline asm
	add.s32 	%r46, %r46, 16384;
	add.s64 	%rd30, %rd30, 16384;
	setp.lt.s32 	%p2, %r46, %r3;
	@%p2 bra 	$L__BB5_2;
$L__BB5_3:
	setp.eq.s32 	%p3, %r1, %r2;
	@%p3 bra 	$L__BB5_10;
	setp.lt.s32 	%p4, %r18, 1;
	@%p4 bra 	$L__BB5_22;
	neg.s32 	%r50, %r18;
	shl.b64 	%rd24, %rd3, 2;
	add.s64 	%rd7, %rd1, %rd24;
	add.s64 	%rd8, %rd2, %rd24;
$L__BB5_6:
	mul.wide.s32 	%rd12, %r47, 4;
	setp.ge.s32 	%p5, %r47, %r2;
	@%p5 bra 	$L__BB5_21;
	add.s64 	%rd25, %rd8, %rd12;
	ld.global.f32 	%f16, [%rd25];
	fma.rn.f32 	%f17, %f16, 0f3BBB989D, 0f3F000000;
	cvt.sat.f32.f32 	%f18, %f17;
	mov.f32 	%f19, 0f4B400001;
	mov.f32 	%f20, 0f437C0000;
	fma.rm.f32 	%f21, %f18, %f20, %f19;
	add.f32 	%f22, %f21, 0fCB40007F;
	neg.f32 	%f23, %f22;
	fma.rn.f32 	%f24, %f16, 0f3FB8AA3B, %f23;
	fma.rn.f32 	%f25, %f16, 0f32A57060, %f24;
	mov.b32 	%r20, %f21;
	shl.b32 	%r21, %r20, 23;
	mov.b32 	%f26, %r21;
	ex2.approx.ftz.f32 	%f27, %f25;
	mul.f32 	%f8, %f27, %f26;
	add.f32 	%f9, %f8, 0f3F800000;
	abs.f32 	%f10, %f9;
	setp.eq.f32 	%p6, %f9, 0f3F800000;
	mov.f32 	%f156, 0f3F800000;
	@%p6 bra 	$L__BB5_20;
	setp.num.f32 	%p7, %f10, %f10;
	@%p7 bra 	$L__BB5_18;
	mov.f32 	%f83, 0f40000000;
	add.rn.f32 	%f156, %f9, %f83;
	bra.uni 	$L__BB5_20;
$L__BB5_10:
	setp.lt.s32 	%p16, %r18, 1;
	@%p16 bra 	$L__BB5_22;
	neg.s32 	%r48, %r18;
	shl.b64 	%rd27, %rd3, 2;
	add.s64 	%rd9, %rd1, %rd27;
	add.s64 	%rd10, %rd2, %rd27;
$L__BB5_12:
	mul.wide.s32 	%rd11, %r47, 4;
	add.s64 	%rd28, %rd10, %rd11;
	ld.global.f32 	%f86, [%rd28];
	fma.rn.f32 	%f87, %f86, 0f3BBB989D, 0f3F000000;
	cvt.sat.f32.f32 	%f88, %f87;
	mov.f32 	%f89, 0f4B400001;
	mov.f32 	%f90, 0f437C0000;
	fma.rm.f32 	%f91, %f88, %f90, %f89;
	add.f32 	%f92, %f91, 0fCB40007F;
	neg.f32 	%f93, %f92;
	fma.rn.f32 	%f94, %f86, 0f3FB8AA3B, %f93;
	fma.rn.f32 	%f95, %f86, 0f32A57060, %f94;
	mov.b32 	%r33, %f91;
	shl.b32 	%r34, %r33, 23;
	mov.b32 	%f96, %r34;
	ex2.approx.ftz.f32 	%f97, %f95;
	mul.f32 	%f1, %f97, %f96;
	add.f32 	%f2, %f1, 0f3F800000;
	abs.f32 	%f3, %f2;
	setp.eq.f32 	%p17, %f2, 0f3F800000;
	mov.f32 	%f155, 0f3F800000;
	@%p17 bra 	$L__BB5_17;
	setp.num.f32 	%p18, %f3, %f3;
	@%p18 bra 	$L__BB5_15;
	mov.f32 	%f153, 0f40000000;
	add.rn.f32 	%f155, %f2, %f153;
	bra.uni 	$L__BB5_17;
$L__BB5_15:
	setp.lt.f32 	%p19, %f3, 0f00800000;
	mul.f32 	%f98, %f3, 0f4B800000;
	selp.f32 	%f99, %f98, %f3, %p19;
	mov.b32 	%r35, %f99;
	add.s32 	%r36, %r35, -1060439283;
	and.b32  	%r37, %r36, -8388608;
	sub.s32 	%r38, %r35, %r37;
	mov.b32 	%f100, %r38;
	cvt.rn.f32.s32 	%f101, %r37;
	selp.f32 	%f102, 0fC1C00000, 0f00000000, %p19;
	fma.rn.f32 	%f103, %f101, 0f34000000, %f102;
	add.f32 	%f104, %f100, 0fBF800000;
	add.f32 	%f105, %f100, 0f3F800000;
	rcp.approx.ftz.f32 	%f106, %f105;
	add.f32 	%f107, %f104, %f104;
	mul.f32 	%f108, %f107, %f106;
	mul.f32 	%f109, %f108, %f108;
	neg.f32 	%f110, %f108;
	sub.f32 	%f111, %f104, %f108;
	add.f32 	%f112, %f111, %f111;
	fma.rn.f32 	%f113, %f110, %f104, %f112;
	mul.rn.f32 	%f114, %f106, %f113;
	fma.rn.f32 	%f115, %f109, 0f3A2C32E4, 0f3B52E7DB;
	fma.rn.f32 	%f116, %f115, %f109, 0f3C93BB73;
	fma.rn.f32 	%f117, %f116, %f109, 0f3DF6384F;
	mul.rn.f32 	%f118, %f117, %f109;
	fma.rn.f32 	%f119, %f108, 0f3FB8AA3B, %f103;
	mul.f32 	%f120, %f118, 0f40400000;
	sub.f32 	%f121, %f103, %f119;
	fma.rn.f32 	%f122, %f108, 0f3FB8AA3B, %f121;
	fma.rn.f32 	%f123, %f114, 0f3FB8AA3B, %f122;
	fma.rn.f32 	%f124, %f108, 0f32A55E34, %f123;
	fma.rn.f32 	%f125, %f120, %f114, %f124;
	fma.rn.f32 	%f126, %f118, %f108, %f125;
	add.rn.f32 	%f127, %f119, %f126;
	mov.f32 	%f128, 0f40000000;
	mul.rn.f32 	%f129, %f127, %f128;
	cvt.rni.f32.f32 	%f130, %f129;
	sub.f32 	%f131, %f129, %f130;
	neg.f32 	%f132, %f129;
	fma.rn.f32 	%f133, %f127, 0f40000000, %f132;
	neg.f32 	%f134, %f119;
	add.rn.f32 	%f135, %f127, %f134;
	neg.f32 	%f136, %f135;
	add.rn.f32 	%f137, %f126, %f136;
	fma.rn.f32 	%f138, %f137, 0f40000000, %f133;
	add.f32 	%f139, %f131, %f138;
	setp.gt.f32 	%p20, %f130, 0f00000000;
	selp.b32 	%r39, 0, -2097152000, %p20;
	setp.neu.f32 	%p21, %f2, 0f00000000;
	setp.neu.f32 	%p22, %f3, 0f7F800000;
	setp.lt.f32 	%p23, %f129, 0f00000000;
	selp.f32 	%f140, 0f00000000, 0f7F800000, %p23;
	abs.f32 	%f141, %f129;
	setp.gt.f32 	%p24, %f141, 0f43180000;
	cvt.rzi.s32.f32 	%r40, %f130;
	shl.b32 	%r41, %r40, 23;
	sub.s32 	%r42, %r41, %r39;
	mov.b32 	%f142, %r42;
	add.s32 	%r43, %r39, 2130706432;
	mov.b32 	%f143, %r43;
	fma.rn.f32 	%f144, %f139, 0f391FCB8E, 0f3AAF85ED;
	fma.rn.f32 	%f145, %f144, %f139, 0f3C1D9856;
	fma.rn.f32 	%f146, %f145, %f139, 0f3D6357BB;
	fma.rn.f32 	%f147, %f146, %f139, 0f3E75FDEC;
	fma.rn.f32 	%f148, %f147, %f139, 0f3F317218;
	fma.rn.f32 	%f149, %f148, %f139, 0f3F800000;
	mul.f32 	%f150, %f149, %f143;
	mul.f32 	%f151, %f150, %f142;
	selp.f32 	%f155, %f140, %f151, %p24;
	and.pred  	%p25, %p21, %p22;
	@%p25 bra 	$L__BB5_17;
	add.f32 	%f152, %f2, %f2;
	mov.b32 	%r44, %f152;
	and.b32  	%r45, %r44, 2147483647;
	mov.b32 	%f155, %r45;
$L__BB5_17:
	div.rn.f32 	%f154, %f1, %f155;
	add.s64 	%rd29, %rd9, %rd11;
	st.global.f32 	[%rd29], %f154;
	add.s32 	%r48, %r48, 1;
	setp.eq.s32 	%p26, %r48, 0;
	add.s32 	%r47, %r47, 128;
	@%p26 bra 	$L__BB5_22;
	bra.uni 	$L__BB5_12;
$L__BB5_18:
	setp.lt.f32 	%p8, %f10, 0f00800000;
	mul.f32 	%f28, %f10, 0f4B800000;
	selp.f32 	%f29, %f28, %f10, %p8;
	mov.b32 	%r22, %f29;
	add.s32 	%r23, %r22, -1060439283;
	and.b32  	%r24, %r23, -8388608;
	sub.s32 	%r25, %r22, %r24;
	mov.b32 	%f30, %r25;
	cvt.rn.f32.s32 	%f31, %r24;
	selp.f32 	%f32, 0fC1C00000, 0f00000000, %p8;
	fma.rn.f32 	%f33, %f31, 0f34000000, %f32;
	add.f32 	%f34, %f30, 0fBF800000;
	add.f32 	%f35, %f30, 0f3F800000;
	rcp.approx.ftz.f32 	%f36, %f35;
	add.f32 	%f37, %f34, %f34;
	mul.f32 	%f38, %f37, %f36;
	mul.f32 	%f39, %f38, %f38;
	neg.f32 	%f40, %f38;
	sub.f32 	%f41, %f34, %f38;
	add.f32 	%f42, %f41, %f41;
	fma.rn.f32 	%f43, %f40, %f34, %f42;
	mul.rn.f32 	%f44, %f36, %f43;
	fma.rn.f32 	%f45, %f39, 0f3A2C32E4, 0f3B52E7DB;
	fma.rn.f32 	%f46, %f45, %f39, 0f3C93BB73;
	fma.rn.f32 	%f47, %f46, %f39, 0f3DF6384F;
	mul.rn.f32 	%f48, %f47, %f39;
	fma.rn.f32 	%f49, %f38, 0f3FB8AA3B, %f33;
	mul.f32 	%f50, %f48, 0f40400000;
	sub.f32 	%f51, %f33, %f49;
	fma.rn.f32 	%f52, %f38, 0f3FB8AA3B, %f51;
	fma.rn.f32 	%f53, %f44, 0f3FB8AA3B, %f52;
	fma.rn.f32 	%f54, %f38, 0f32A55E34, %f53;
	fma.rn.f32 	%f55, %f50, %f44, %f54;
	fma.rn.f32 	%f56, %f48, %f38, %f55;
	add.rn.f32 	%f57, %f49, %f56;
	mov.f32 	%f58, 0f40000000;
	mul.rn.f32 	%f59, %f57, %f58;
	cvt.rni.f32.f32 	%f60, %f59;
	sub.f32 	%f61, %f59, %f60;
	neg.f32 	%f62, %f59;
	fma.rn.f32 	%f63, %f57, 0f40000000, %f62;
	neg.f32 	%f64, %f49;
	add.rn.f32 	%f65, %f57, %f64;
	neg.f32 	%f66, %f65;
	add.rn.f32 	%f67, %f56, %f66;
	fma.rn.f32 	%f68, %f67, 0f40000000, %f63;
	add.f32 	%f69, %f61, %f68;
	setp.gt.f32 	%p9, %f60, 0f00000000;
	selp.b32 	%r26, 0, -2097152000, %p9;
	setp.neu.f32 	%p10, %f9, 0f00000000;
	setp.neu.f32 	%p11, %f10, 0f7F800000;
	setp.lt.f32 	%p12, %f59, 0f00000000;
	selp.f32 	%f70, 0f00000000, 0f7F800000, %p12;
	abs.f32 	%f71, %f59;
	setp.gt.f32 	%p13, %f71, 0f43180000;
	cvt.rzi.s32.f32 	%r27, %f60;
	shl.b32 	%r28, %r27, 23;
	sub.s32 	%r29, %r28, %r26;
	mov.b32 	%f72, %r29;
	add.s32 	%r30, %r26, 2130706432;
	mov.b32 	%f73, %r30;
	fma.rn.f32 	%f74, %f69, 0f391FCB8E, 0f3AAF85ED;
	fma.rn.f32 	%f75, %f74, %f69, 0f3C1D9856;
	fma.rn.f32 	%f76, %f75, %f69, 0f3D6357BB;
	fma.rn.f32 	%f77, %f76, %f69, 0f3E75FDEC;
	fma.rn.f32 	%f78, %f77, %f69, 0f3F317218;
	fma.rn.f32 	%f79, %f78, %f69, 0f3F800000;
	mul.f32 	%f80, %f79, %f73;
	mul.f32 	%f81, %f80, %f72;
	selp.f32 	%f156, %f70, %f81, %p13;
	and.pred  	%p14, %p10, %p11;
	@%p14 bra 	$L__BB5_20;
	add.f32 	%f82, %f9, %f9;
	mov.b32 	%r31, %f82;
	and.b32  	%r32, %r31, 2147483647;
	mov.b32 	%f156, %r32;
$L__BB5_20:
	div.rn.f32 	%f84, %f8, %f156;
	add.s64 	%rd26, %rd7, %rd12;
	st.global.f32 	[%rd26], %f84;
$L__BB5_21:
	add.s32 	%r50, %r50, 1;
	setp.ne.s32 	%p15, %r50, 0;
	add.s32 	%r47, %r47, 128;
	@%p15 bra 	$L__BB5_6;
$L__BB5_22:
	ret;

}


// ===== COMPILED SASS (sm_100) =====

	.target	sm_100

	.elftype	@"ET_EXEC"


//--------------------- .note.nv.tkinfo           --------------------------
	.section	.note.nv.tkinfo,"",@"SHT_NOTE"
	.sectionflags	@"SHF_NOTE_NV_TKINFO"
	.tkinfo
        /*0018*/ 	.word	0x00000002
        /*0030*/ 	.string	""
        /*0030*/ 	.string	"ptxas"
        /*0030*/ 	.string	"Cuda compilation tools, release 13.0, V13.0.88"
        /*0030*/ 	.string	"Build cuda_13.0.r13.0/compiler.36424714_0"
        /*0030*/ 	.string	"-arch sm_100 -m 64 "



//--------------------- .note.nv.cuinfo           --------------------------
	.section	.note.nv.cuinfo,"",@"SHT_NOTE"
	.sectionflags	@"SHF_NOTE_NV_CUINFO"
        /*0018*/ 	.short	0x0002
        /*001a*/ 	.short	0x0064
        /*001c*/ 	.short	0x0082
	.zero		2


//--------------------- .nv.info                  --------------------------
	.section	.nv.info,"",@"SHT_CUDA_INFO"
	.align	4


	//----- nvinfo : EIATTR_REGCOUNT
	.align		4
        /*0000*/ 	.byte	0x04, 0x2f
        /*0002*/ 	.short	(.L_44 - .L_43)
	.align		4
.L_43:
        /*0004*/ 	.word	index@(_ZN3cub18CUB_300001_SM_10006detail11EmptyKernelIvEEvv)
        /*0008*/ 	.word	0x00000004


	//----- nvinfo : EIATTR_FRAME_SIZE
	.align		4
.L_44:
        /*000c*/ 	.byte	0x04, 0x11
        /*000e*/ 	.short	(.L_46 - .L_45)
	.align		4
.L_45:
        /*0010*/ 	.word	index@(_ZN3cub18CUB_300001_SM_10006detail11EmptyKernelIvEEvv)
        /*0014*/ 	.word	0x00000000


	//----- nvinfo : EIATTR_REGCOUNT
	.align		4
.L_46:
        /*0018*/ 	.byte	0x04, 0x2f
        /*001a*/ 	.short	(.L_48 - .L_47)
	.align		4
.L_47:
        /*001c*/ 	.word	index@(_ZN3cub18CUB_300001_SM_10006detail8for_each13static_kernelINS2_12policy_hub_t12policy_500_tEmN6thrust24THRUST_300001_SM_1000_NS8cuda_cub20__uninitialized_fill7functorINS7_10device_ptrIfEEfEEEEvT0_T1_)
        /*0020*/ 	.word	0x00000008


	//----- nvinfo : EIATTR_FRAME_SIZE
	.align		4
.L_48:
        /*0024*/ 	.byte	0x04, 0x11
        /*0026*/ 	.short	(.L_50 - .L_49)
	.align		4
.L_49:
        /*0028*/ 	.word	index@(_ZN3cub18CUB_300001_SM_10006detail8for_each13static_kernelINS2_12policy_hub_t12policy_500_tEmN6thrust24THRUST_300001_SM_1000_NS8cuda_cub20__uninitialized_fill7functorINS7_10device_ptrIfEEfEEEEvT0_T1_)
        /*002c*/ 	.word	0x00000000


	//----- nvinfo : EIATTR_REGCOUNT
	.align		4
.L_50:
        /*0030*/ 	.byte	0x04, 0x2f
        /*0032*/ 	.short	(.L_52 - .L_51)
	.align		4
.L_51:
        /*0034*/ 	.word	index@(_ZN3cub18CUB_300001_SM_10006detail9transform16transform_kernelINS2_10policy_hubILb1EN4cuda3std3__45tupleIJN6thrust24THRUST_300001_SM_1000_NS6detail15normal_iteratorINSA_10device_ptrIfEEEEEEEE10policy1000Ei15sigmoid_functorSF_JPfEEEvT0_iT1_T2_DpNS2_10kernel_argIT3_EE)
        /*0038*/ 	.word	0x00000020


	//----- nvinfo : EIATTR_FRAME_SIZE
	.align		4
.L_52:
        /*003c*/ 	.byte	0x04, 0x11
        /*003e*/ 	.short	(.L_54 - .L_53)
	.align		4
.L_53:
        /*0040*/ 	.word	index@($__internal_3_$__cuda_sm20_dblrcp_rn_slowpath_v3)
        /*0044*/ 	.word	0x00000000


	//----- nvinfo : EIATTR_FRAME_SIZE
	.align		4
.L_54:
        /*0048*/ 	.byte	0x04, 0x11
        /*004a*/ 	.short	(.L_56 - .L_55)
	.align		4
.L_55:
        /*004c*/ 	.word	index@(_ZN3cub18CUB_300001_SM_10006detail9transform16transform_kernelINS2_10policy_hubILb1EN4cuda3std3__45tupleIJN6thrust24THRUST_300001_SM_1000_NS6detail15normal_iteratorINSA_10device_ptrIfEEEEEEEE10policy1000Ei15sigmoid_functorSF_JPfEEEvT0_iT1_T2_DpNS2_10kernel_argIT3_EE)
        /*0050*/ 	.word	0x00000000


	//----- nvinfo : EIATTR_REGCOUNT
	.align		4
.L_56:
        /*0054*/ 	.byte	0x04, 0x2f
        /*0056*/ 	.short	(.L_58 - .L_57)
	.align		4
.L_57:
        /*0058*/ 	.word	index@(_ZN3cub18CUB_300001_SM_10006detail9transform16transform_kernelINS2_10policy_hubILb1EN4cuda3std3__45tupleIJN6thrust24THRUST_300001_SM_1000_NS6detail15normal_iteratorINSA_10device_ptrIfEEEEEEEE10policy1000El15sigmoid_functorSF_JPfEEEvT0_iT1_T2_DpNS2_10kernel_argIT3_EE)
        /*005c*/ 	.word	0x00000020


	//----- nvinfo : EIATTR_FRAME_SIZE
	.align		4
.L_58:
        /*0060*/ 	.byte	0x04, 0x11
        /*0062*/ 	.short	(.L_60 - .L_59)
	.align		4
.L_59:
        /*0064*/ 	.word	index@($__internal_2_$__cuda_sm20_dblrcp_rn_slowpath_v3)
        /*0068*/ 	.word	0x00000000


	//----- nvinfo : EIATTR_FRAME_SIZE
	.align		4
.L_60:
        /*006c*/ 	.byte	0x04, 0x11
        /*006e*/ 	.short	(.L_62 - .L_61)
	.align		4
.L_61:
        /*0070*/ 	.word	index@(_ZN3cub18CUB_300001_SM_10006detail9transform16transform_kernelINS2_10policy_hubILb1EN4cuda3std3__45tupleIJN6thrust24THRUST_300001_SM_1000_NS6detail15normal_iteratorINSA_10device_ptrIfEEEEEEEE10policy1000El15sigmoid_functorSF_JPfEEEvT0_iT1_T2_DpNS2_10kernel_argIT3_EE)
        /*0074*/ 	.word	0x00000000


	//----- nvinfo : EIATTR_REGCOUNT
	.align		4
.L_62:
        /*0078*/ 	.byte	0x04, 0x2f
        /*007a*/ 	.short	(.L_64 - .L_63)
	.align		4
.L_63:
        /*007c*/ 	.word	index@(_ZN3cub18CUB_300001_SM_10006detail9transform16transform_kernelINS2_10policy_hubILb1EN4cuda3std3__45tupleIJN6thrust24THRUST_300001_SM_1000_NS6detail15normal_iteratorINSA_10device_ptrIfEEEEEEEE10policy1000Ei26sigmoid_derivative_functorSF_JPfEEEvT0_iT1_T2_DpNS2_10kernel_argIT3_EE)
        /*0080*/ 	.word	0x00000014


	//----- nvinfo : EIATTR_FRAME_SIZE
	.align		4
.L_64:
        /*0084*/ 	.byte	0x04, 0x11
        /*0086*/ 	.short	(.L_66 - .L_65)
	.align		4
.L_65:
        /*0088*/ 	.word	index@($__internal_1_$__cuda_sm3x_div_rn_noftz_f32_slowpath)
        /*008c*/ 	.word	0x00000000


	//----- nvinfo : EIATTR_FRAME_SIZE
	.align		4
.L_66:
        /*0090*/ 	.byte	0x04, 0x11
        /*0092*/ 	.short	(.L_68 - .L_67)
	.align		4
.L_67:
        /*0094*/ 	.word	index@(_ZN3cub18CUB_300001_SM_10006detail9transform16transform_kernelINS2_10policy_hubILb1EN4cuda3std3__45tupleIJN6thrust24THRUST_300001_SM_1000_NS6detail15normal_iteratorINSA_10device_ptrIfEEEEEEEE10policy1000Ei26sigmoid_derivative_functorSF_JPfEEEvT0_iT1_T2_DpNS2_10kernel_argIT3_EE)
        /*0098*/ 	.word	0x00000000


	//----- nvinfo : EIATTR_REGCOUNT
	.align		4
.L_68:
        /*009c*/ 	.byte	0x04, 0x2f
        /*009e*/ 	.short	(.L_70 - .L_69)
	.align		4
.L_69:
        /*00a0*/ 	.word	index@(_ZN3cub18CUB_300001_SM_10006detail9transform16transform_kernelINS2_10policy_hubILb1EN4cuda3std3__45tupleIJN6thrust24THRUST_300001_SM_1000_NS6detail15normal_iteratorINSA_10device_ptrIfEEEEEEEE10policy1000El26sigmoid_derivative_functorSF_JPfEEEvT0_iT1_T2_DpNS2_10kernel_argIT3_EE)
        /*00a4*/ 	.word	0x00000014


	//----- nvinfo : EIATTR_FRAME_SIZE
	.align		4
.L_70:
        /*00a8*/ 	.byte	0x04, 0x11
        /*00aa*/ 	.short	(.L_72 - .L_71)
	.align		4
.L_71:
        /*00ac*/ 	.word	index@($__internal_0_$__cuda_sm3x_div_rn_noftz_f32_slowpath)
        /*00b0*/ 	.word	0x00000000


	//----- nvinfo : EIATTR_FRAME_SIZE
	.align		4
.L_72:
        /*00b4*/ 	.byte	0x04, 0x11
        /*00b6*/ 	.short	(.L_74 - .L_73)
	.align		4
.L_73:
        /*00b8*/ 	.word	index@(_ZN3cub18CUB_300001_SM_10006detail9transform16transform_kernelINS2_10policy_hubILb1EN4cuda3std3__45tupleIJN6thrust24THRUST_300001_SM_1000_NS6detail15normal_iteratorINSA_10device_ptrIfEEEEEEEE10policy1000El26sigmoid_derivative_functorSF_JPfEEEvT0_iT1_T2_DpNS2_10kernel_argIT3_EE)
        /*00bc*/ 	.word	0x00000000


	//----- nvinfo : EIATTR_MIN_STACK_SIZE
	.align		4
.L_74:
        /*00c0*/ 	.byte	0x04, 0x12
        /*00c2*/ 	.short	(.L_76 - .L_75)
	.align		4
.L_75:
        /*00c4*/ 	.word	index@(_ZN3cub18CUB_300001_SM_10006detail9transform16transform_kernelINS2_10policy_hubILb1EN4cuda3std3__45tupleIJN6thrust24THRUST_300001_SM_1000_NS6detail15normal_iteratorINSA_10device_ptrIfEEEEEEEE10policy1000El26sigmoid_derivative_functorSF_JPfEEEvT0_iT1_T2_DpNS2_10kernel_argIT3_EE)
        /*00c8*/ 	.word	0x00000000


	//----- nvinfo : EIATTR_MIN_STACK_SIZE
	.align		4
.L_76:
        /*00cc*/ 	.byte	0x04, 0x12
        /*00ce*/ 	.short	(.L_78 - .L_77)
	.align		4
.L_77:
        /*00d0*/ 	.word	index@(_ZN3cub18CUB_300001_SM_10006detail9transform16transform_kernelINS2_10policy_hubILb1EN4cuda3std3__45tupleIJN6thrust24THRUST_300001_SM_1000_NS6detail15normal_iteratorINSA_10device_ptrIfEEEEEEEE10policy1000Ei26sigmoid_derivative_functorSF_JPfEEEvT0_iT1_T2_DpNS2_10kernel_argIT3_EE)
        /*00d4*/ 	.word	0x00000000


	//----- nvinfo : EIATTR_MIN_STACK_SIZE
	.align		4
.L_78:
        /*00d8*/ 	.byte	0x04, 0x12
        /*00da*/ 	.short	(.L_80 - .L_79)
	.align		4
.L_79:
        /*00dc*/ 	.word	index@(_ZN3cub18CUB_300001_SM_10006detail9transform16transform_kernelINS2_10policy_hubILb1EN4cuda3std3__45tupleIJN6thrust24THRUST_300001_SM_1000_NS6detail15normal_iteratorINSA_10device_ptrIfEEEEEEEE10policy1000El15sigmoid_functorSF_JPfEEEvT0_iT1_T2_DpNS2_10kernel_argIT3_EE)
        /*00e0*/ 	.word	0x00000000


	//----- nvinfo : EIATTR_MIN_STACK_SIZE
	.align		4
.L_80:
        /*00e4*/ 	.byte	0x04, 0x12
        /*00e6*/ 	.short	(.L_82 - .L_81)
	.align		4
.L_81:
        /*00e8*/ 	.word	index@(_ZN3cub18CUB_300001_SM_10006detail9transform16transform_kernelINS2_10policy_hubILb1EN4cuda3std3__45tupleIJN6thrust24THRUST_300001_SM_1000_NS6detail15normal_iteratorINSA_10device_ptrIfEEEEEEEE10policy1000Ei15sigmoid_functorSF_JPfEEEvT0_iT1_T2_DpNS2_10kernel_argIT3_EE)
        /*00ec*/ 	.word	0x00000000


	//----- nvinfo : EIATTR_MIN_STACK_SIZE
	.align		4
.L_82:
        /*00f0*/ 	.byte	0x04, 0x12
        /*00f2*/ 	.short	(.L_84 - .L_83)
	.align		4
.L_83:
        /*00f4*/ 	.word	index@(_ZN3cub18CUB_300001_SM_10006detail8for_each13static_kernelINS2_12policy_hub_t12policy_500_tEmN6thrust24THRUST_300001_SM_1000_NS8cuda_cub20__uninitialized_fill7functorINS7_10device_ptrIfEEfEEEEvT0_T1_)
        /*00f8*/ 	.word	0x00000000


	//----- nvinfo : EIATTR_MIN_STACK_SIZE
	.align		4
.L_84:
        /*00fc*/ 	.byte	0x04, 0x12
        /*00fe*/ 	.short	(.L_86 - .L_85)
	.align		4
.L_85:
        /*0100*/ 	.word	index@(_ZN3cub18CUB_300001_SM_10006detail11EmptyKernelIvEEvv)
        /*0104*/ 	.word	0x00000000
.L_86:


//--------------------- .nv.compat                --------------------------
	.section	.nv.compat,"",@"SHT_CUDA_COMPAT_INFO"
	.align	4
        /*0000*/ 	.byte	0x02, 0x09, 0x00, 0x00, 0x02, 0x02, 0x01, 0x00, 0x02, 0x05, 0x05, 0x00, 0x03, 0x07, 0x01, 0x01
        /*0010*/ 	.byte	0x02, 0x03, 0x00, 0x00, 0x02, 0x06, 0x01, 0x00, 0x04, 0x0b, 0x08, 0x00, 0x01, 0x00, 0x00, 0x00
        /*0020*/ 	.byte	0x00, 0x00, 0x00, 0x00


//--------------------- .nv.info._ZN3cub18CUB_300001_SM_10006detail9transform16transform_kernelINS2_10policy_hubILb1EN4cuda3std3__45tupleIJN6thrust24THRUST_300001_SM_1000_NS6detail15normal_iteratorINSA_10device_ptrIfEEEEEEEE10policy1000El26sigmoid_derivative_functorSF_JPfEEEvT0_iT1_T2_DpNS2_10kernel_argIT3_EE --------------------------
	.section	.nv.info._ZN3cub18CUB_300001_SM_10006detail9transform16transform_kernelINS2_10policy_hubILb1EN4cuda3std3__45tupleIJN6thrust24THRUST_300001_SM_1000_NS6detail15normal_iteratorINSA_10device_ptrIfEEEEEEEE10policy1000El26sigmoid_derivative_functorSF_JPfEEEvT0_iT1_T2_DpNS2_10kernel_argIT3_EE,"",@"SHT_CUDA_INFO"
	.sectionflags	@""
	.align	4


	//----- nvinfo : EIATTR_CUDA_API_VERSION
	.align		4
        /*0000*/ 	.byte	0x04, 0x37
        /*0002*/ 	.short	(.L_88 - .L_87)
.L_87:
        /*0004*/ 	.word	0x00000082


	//----- nvinfo : EIATTR_KPARAM_INFO
	.align		4
.L_88:
        /*0008*/ 	.byte	0x04, 0x17
        /*000a*/ 	.short	(.L_90 - .L_89)
.L_89:
        /*000c*/ 	.word	0x00000000
        /*0010*/ 	.short	0x0004
        /*0012*/ 	.short	0x0018
        /*0014*/ 	.byte	0x00, 0xf0, 0x41, 0x00


	//----- nvinfo : EIATTR_KPARAM_INFO
	.align		4
.L_90:
        /*0018*/ 	.byte	0x04, 0x17
        /*001a*/ 	.short	(.L_92 - .L_91)
.L_91:
        /*001c*/ 	.word	0x00000000
        /*0020*/ 	.short	0x0003
        /*0022*/ 	.short	0x0010
        /*0024*/ 	.byte	0x00, 0xf0, 0x21, 0x00


	//----- nvinfo : EIATTR_KPARAM_INFO
	.align		4
.L_92:
        /*0028*/ 	.byte	0x04, 0x17
        /*002a*/ 	.short	(.L_94 - .L_93)
.L_93:
        /*002c*/ 	.word	0x00000000
        /*0030*/ 	.short	0x0002
        /*0032*/ 	.short	0x000c
        /*0034*/ 	.byte	0x00, 0xf0, 0x05, 0x00


	//----- nvinfo : EIATTR_KPARAM_INFO
	.align		4
.L_94:
        /*0038*/ 	.byte	0x04, 0x17
        /*003a*/ 	.short	(.L_96 - .L_95)
.L_95:
        /*003c*/ 	.word	0x00000000
        /*0040*/ 	.short	0x0001
        /*0042*/ 	.short	0x0008
        /*0044*/ 	.byte	0x00, 0xf0, 0x11, 0x00


	//----- nvinfo : EIATTR_KPARAM_INFO
	.align		4
.L_96:
        /*0048*/ 	.byte	0x04, 0x17
        /*004a*/ 	.short	(.L_98 - .L_97)
.L_97:
        /*004c*/ 	.word	0x00000000
        /*0050*/ 	.short	0x0000
        /*0052*/ 	.short	0x0000
        /*0054*/ 	.byte	0x00, 0xf0, 0x21, 0x00


	//----- nvinfo : EIATTR_SPARSE_MMA_MASK
	.align		4
.L_98:
        /*0058*/ 	.byte	0x03, 0x50
        /*005a*/ 	.short	0x0000


	//----- nvinfo : EIATTR_MAXREG_COUNT
	.align		4
        /*005c*/ 	.byte	0x03, 0x1b
        /*005e*/ 	.short	0x00ff


	//----- nvinfo : EIATTR_MERCURY_ISA_VERSION
	.align		4
        /*0060*/ 	.byte	0x03, 0x5f
        /*0062*/ 	.short	0x0101


	//----- nvinfo : EIATTR_VRC_CTA_INIT_COUNT
	.align		4
        /*0064*/ 	.byte	0x02, 0x4a
	.zero		1
	.zero		1


	//----- nvinfo : EIATTR_EXIT_INSTR_OFFSETS
	.align		4
        /*0068*/ 	.byte	0x04, 0x1c
        /*006a*/ 	.short	(.L_100 - .L_99)


	//   ....[0]....
.L_99:
        /*006c*/ 	.word	0x00000230


	//   ....[1]....
        /*0070*/ 	.word	0x00000960


	//   ....[2]....
        /*0074*/ 	.word	0x00000980


	//   ....[3]....
        /*0078*/ 	.word	0x00001050


	//----- nvinfo : EIATTR_MAX_THREADS
	.align		4
.L_100:
        /*007c*/ 	.byte	0x04, 0x05
        /*007e*/ 	.short	(.L_102 - .L_101)
.L_101:
        /*0080*/ 	.word	0x00000080
        /*0084*/ 	.word	0x00000001
        /*0088*/ 	.word	0x00000001


	//----- nvinfo : EIATTR_CRS_STACK_SIZE
	.align		4
.L_102:
        /*008c*/ 	.byte	0x04, 0x1e
        /*008e*/ 	.short	(.L_104 - .L_103)
.L_103:
        /*0090*/ 	.word	0x00000000


	//----- nvinfo : EIATTR_CBANK_PARAM_SIZE
	.align		4
.L_104:
        /*0094*/ 	.byte	0x03, 0x19
        /*0096*/ 	.short	0x0028


	//----- nvinfo : EIATTR_PARAM_CBANK
	.align		4
        /*0098*/ 	.byte	0x04, 0x0a
        /*009a*/ 	.short	(.L_106 - .L_105)
	.align		4
.L_105:
        /*009c*/ 	.word	index@(.nv.constant0._ZN3cub18CUB_300001_SM_10006detail9transform16transform_kernelINS2_10policy_hubILb1EN4cuda3std3__45tupleIJN6thrust24THRUST_300001_SM_1000_NS6detail15normal_iteratorINSA_10device_ptrIfEEEEEEEE10policy1000El26sigmoid_derivative_functorSF_JPfEEEvT0_iT1_T2_DpNS2_10kernel_argIT3_EE)
        /*00a0*/ 	.short	0x0380
        /*00a2*/ 	.short	0x0028


	//----- nvinfo : EIATTR_SW_WAR
	.align		4
.L_106:
        /*00a4*/ 	.byte	0x04, 0x36
        /*00a6*/ 	.short	(.L_108 - .L_107)
.L_107:
        /*00a8*/ 	.word	0x00000008
.L_108:


//--------------------- .nv.info._ZN3cub18CUB_300001_SM_10006detail9transform16transform_kernelINS2_10policy_hubILb1EN4cuda3std3__45tupleIJN6thrust24THRUST_300001_SM_1000_NS6detail15normal_iteratorINSA_10device_ptrIfEEEEEEEE10policy1000Ei26sigmoid_derivative_functorSF_JPfEEEvT0_iT1_T2_DpNS2_10kernel_argIT3_EE --------------------------
	.section	.nv.info._ZN3cub18CUB_300001_SM_10006detail9transform16transform_kernelINS2_10policy_hubILb1EN4cuda3std3__45tupleIJN6thrust24THRUST_300001_SM_1000_NS6detail15normal_iteratorINSA_10device_ptrIfEEEEEEEE10policy1000Ei26sigmoid_derivative_functorSF_JPfEEEvT0_iT1_T2_DpNS2_10kernel_argIT3_EE,"",@"SHT_CUDA_INFO"
	.sectionflags	@""
	.align	4


	//----- nvinfo : EIATTR_CUDA_API_VERSION
	.align		4
        /*0000*/ 	.byte	0x04, 0x37
        /*0002*/ 	.short	(.L_110 - .L_109)
.L_109:
        /*0004*/ 	.word	0x00000082


	//----- nvinfo : EIATTR_KPARAM_INFO
	.align		4
.L_110:
        /*0008*/ 	.byte	0x04, 0x17
        /*000a*/ 	.short	(.L_112 - .L_111)
.L_111:
        /*000c*/ 	.word	0x00000000
        /*0010*/ 	.short	0x0004
        /*0012*/ 	.short	0x0018
        /*0014*/ 	.byte	0x00, 0xf0, 0x41, 0x00


	//----- nvinfo : EIATTR_KPARAM_INFO
	.align		4
.L_112:
        /*0018*/ 	.byte	0x04, 0x17
        /*001a*/ 	.short	(.L_114 - .L_113)
.L_113:
        /*001c*/ 	.word	0x00000000
        /*0020*/ 	.short	0x0003
        /*0022*/ 	.short	0x0010
        /*0024*/ 	.byte	0x00, 0xf0, 0x21, 0x00


	//----- nvinfo : EIATTR_KPARAM_INFO
	.align		4
.L_114:
        /*0028*/ 	.byte	0x04, 0x17
        /*002a*/ 	.short	(.L_116 - .L_115)
.L_115:
        /*002c*/ 	.word	0x00000000
        /*0030*/ 	.short	0x0002
        /*0032*/ 	.short	0x0008
        /*0034*/ 	.byte	0x00, 0xf0, 0x05, 0x00


	//----- nvinfo : EIATTR_KPARAM_INFO
	.align		4
.L_116:
        /*0038*/ 	.byte	0x04, 0x17
        /*003a*/ 	.short	(.L_118 - .L_117)
.L_117:
        /*003c*/ 	.word	0x00000000
        /*0040*/ 	.short	0x0001
        /*0042*/ 	.short	0x0004
        /*0044*/ 	.byte	0x00, 0xf0, 0x11, 0x00


	//----- nvinfo : EIATTR_KPARAM_INFO
	.align		4
.L_118:
        /*0048*/ 	.byte	0x04, 0x17
        /*004a*/ 	.short	(.L_120 - .L_119)
.L_119:
        /*004c*/ 	.word	0x00000000
        /*0050*/ 	.short	0x0000
        /*0052*/ 	.short	0x0000
        /*0054*/ 	.byte	0x00, 0xf0, 0x11, 0x00


	//----- nvinfo : EIATTR_SPARSE_MMA_MASK
	.align		4
.L_120:
        /*0058*/ 	.byte	0x03, 0x50
        /*005a*/ 	.short	0x0000


	//----- nvinfo : EIATTR_MAXREG_COUNT
	.align		4
        /*005c*/ 	.byte	0x03, 0x1b
        /*005e*/ 	.short	0x00ff


	//----- nvinfo : EIATTR_MERCURY_ISA_VERSION
	.align		4
        /*0060*/ 	.byte	0x03, 0x5f
        /*0062*/ 	.short	0x0101


	//----- nvinfo : EIATTR_VRC_CTA_INIT_COUNT
	.align		4
        /*0064*/ 	.byte	0x02, 0x4a
	.zero		1
	.zero		1


	//----- nvinfo : EIATTR_EXIT_INSTR_OFFSETS
	.align		4
        /*0068*/ 	.byte	0x04, 0x1c
        /*006a*/ 	.short	(.L_122 - .L_121)


	//   ....[0]....
.L_121:
        /*006c*/ 	.word	0x000001b0


	//   ....[1]....
        /*0070*/ 	.word	0x00000850


	//   ....[2]....
        /*0074*/ 	.word	0x00000890


	//   ....[3]....
        /*0078*/ 	.word	0x00000f90


	//----- nvinfo : EIATTR_MAX_THREADS
	.align		4
.L_122:
        /*007c*/ 	.byte	0x04, 0x05
        /*007e*/ 	.short	(.L_124 - .L_123)
.L_123:
        /*0080*/ 	.word	0x00000080
        /*0084*/ 	.word	0x00000001
        /*0088*/ 	.word	0x00000001


	//----- nvinfo : EIATTR_CRS_STACK_SIZE
	.align		4
.L_124:
        /*008c*/ 	.byte	0x04, 0x1e
        /*008e*/ 	.short	(.L_126 - .L_125)
.L_125:
        /*0090*/ 	.word	0x00000000


	//----- nvinfo : EIATTR_CBANK_PARAM_SIZE
	.align		4
.L_126:
        /*0094*/ 	.byte	0x03, 0x19
        /*0096*/ 	.short	0x0028


	//----- nvinfo : EIATTR_PARAM_CBANK
	.align		4
        /*0098*/ 	.byte	0x04, 0x0a
        /*009a*/ 	.short	(.L_128 - .L_127)
	.align		4
.L_127:
        /*009c*/ 	.word	index@(.nv.constant0._ZN3cub18CUB_300001_SM_10006detail9transform16transform_kernelINS2_10policy_hubILb1EN4cuda3std3__45tupleIJN6thrust24THRUST_300001_SM_1000_NS6detail15normal_iteratorINSA_10device_ptrIfEEEEEEEE10policy1000Ei26sigmoid_derivative_functorSF_JPfEEEvT0_iT1_T2_DpNS2_10kernel_argIT3_EE)
        /*00a0*/ 	.short	0x0380
        /*00a2*/ 	.short	0x0028


	//----- nvinfo : EIATTR_SW_WAR
	.align		4
.L_128:
        /*00a4*/ 	.byte	0x04, 0x36
        /*00a6*/ 	.short	(.L_130 - .L_129)
.L_129:
        /*00a8*/ 	.word	0x00000008
.L_130:


//--------------------- .nv.info._ZN3cub18CUB_300001_SM_10006detail9transform16transform_kernelINS2_10policy_hubILb1EN4cuda3std3__45tupleIJN6thrust24THRUST_300001_SM_1000_NS6detail15normal_iteratorINSA_10device_ptrIfEEEEEEEE10policy1000El15sigmoid_functorSF_JPfEEEvT0_iT1_T2_DpNS2_10kernel_argIT3_EE --------------------------
	.section	.nv.info._ZN3cub18CUB_300001_SM_10006detail9transform16transform_kernelINS2_10policy_hubILb1EN4cuda3std3__45tupleIJN6thrust24THRUST_300001_SM_1000_NS6detail15normal_iteratorINSA_10device_ptrIfEEEEEEEE10policy1000El15sigmoid_functorSF_JPfEEEvT0_iT1_T2_DpNS2_10kernel_argIT3_EE,"",@"SHT_CUDA_INFO"
	.sectionflags	@""
	.align	4


	//----- nvinfo : EIATTR_CUDA_API_VERSION
	.align		4
        /*0000*/ 	.byte	0x04, 0x37
        /*0002*/ 	.short	(.L_132 - .L_131)
.L_131:
        /*0004*/ 	.word	0x00000082


	//----- nvinfo : EIATTR_KPARAM_INFO
	.align		4
.L_132:
        /*0008*/ 	.byte	0x04, 0x17
        /*000a*/ 	.short	(.L_134 - .L_133)
.L_133:
        /*000c*/ 	.word	0x00000000
        /*0010*/ 	.short	0x0004
        /*0012*/ 	.short	0x0018
        /*0014*/ 	.byte	0x00, 0xf0, 0x41, 0x00


	//----- nvinfo : EIATTR_KPARAM_INFO
	.align		4
.L_134:
        /*0018*/ 	.byte	0x04, 0x17
        /*001a*/ 	.short	(.L_136 - .L_135)
.L_135:
        /*001c*/ 	.word	0x00000000
        /*0020*/ 	.short	0x0003
        /*0022*/ 	.short	0x0010
        /*0024*/ 	.byte	0x00, 0xf0, 0x21, 0x00


	//----- nvinfo : EIATTR_KPARAM_INFO
	.align		4
.L_136:
        /*0028*/ 	.byte	0x04, 0x17
        /*002a*/ 	.short	(.L_138 - .L_137)
.L_137:
        /*002c*/ 	.word	0x00000000
        /*0030*/ 	.short	0x0002
        /*0032*/ 	.short	0x000c
        /*0034*/ 	.byte	0x00, 0xf0, 0x05, 0x00


	//----- nvinfo : EIATTR_KPARAM_INFO
	.align		4
.L_138:
        /*0038*/ 	.byte	0x04, 0x17
        /*003a*/ 	.short	(.L_140 - .L_139)
.L_139:
        /*003c*/ 	.word	0x00000000
        /*0040*/ 	.short	0x0001
        /*0042*/ 	.short	0x0008
        /*0044*/ 	.byte	0x00, 0xf0, 0x11, 0x00


	//----- nvinfo : EIATTR_KPARAM_INFO
	.align		4
.L_140:
        /*0048*/ 	.byte	0x04, 0x17
        /*004a*/ 	.short	(.L_142 - .L_141)
.L_141:
        /*004c*/ 	.word	0x00000000
        /*0050*/ 	.short	0x0000
        /*0052*/ 	.short	0x0000
        /*0054*/ 	.byte	0x00, 0xf0, 0x21, 0x00


	//----- nvinfo : EIATTR_SPARSE_MMA_MASK
	.align		4
.L_142:
        /*0058*/ 	.byte	0x03, 0x50
        /*005a*/ 	.short	0x0000


	//----- nvinfo : EIATTR_MAXREG_COUNT
	.align		4
        /*005c*/ 	.byte	0x03, 0x1b
        /*005e*/ 	.short	0x00ff


	//----- nvinfo : EIATTR_MERCURY_ISA_VERSION
	.align		4
        /*0060*/ 	.byte	0x03, 0x5f
        /*0062*/ 	.short	0x0101


	//----- nvinfo : EIATTR_VRC_CTA_INIT_COUNT
	.align		4
        /*0064*/ 	.byte	0x02, 0x4a
	.zero		1
	.zero		1


	//----- nvinfo : EIATTR_EXIT_INSTR_OFFSETS
	.align		4
        /*0068*/ 	.byte	0x04, 0x1c
        /*006a*/ 	.short	(.L_144 - .L_143)


	//   ....[0]....
.L_143:
        /*006c*/ 	.word	0x000002a0


	//   ....[1]....
        /*0070*/ 	.word	0x00000c90


	//   ....[2]....
        /*0074*/ 	.word	0x000011a0


	//   ....[3]....
        /*0078*/ 	.word	0x000011d0


	//   ....[4]....
        /*007c*/ 	.word	0x000013e0


	//   ....[5]....
        /*0080*/ 	.word	0x00001400


	//   ....[6]....
        /*0084*/ 	.word	0x00001d10


	//   ....[7]....
        /*0088*/ 	.word	0x00002170


	//   ....[8]....
        /*008c*/ 	.word	0x00002390


	//----- nvinfo : EIATTR_MAX_THREADS
	.align		4
.L_144:
        /*0090*/ 	.byte	0x04, 0x05
        /*0092*/ 	.short	(.L_146 - .L_145)
.L_145:
        /*0094*/ 	.word	0x00000080
        /*0098*/ 	.word	0x00000001
        /*009c*/ 	.word	0x00000001


	//----- nvinfo : EIATTR_CRS_STACK_SIZE
	.align		4
.L_146:
        /*00a0*/ 	.byte	0x04, 0x1e
        /*00a2*/ 	.short	(.L_148 - .L_147)
.L_147:
        /*00a4*/ 	.word	0x00000000


	//----- nvinfo : EIATTR_CBANK_PARAM_SIZE
	.align		4
.L_148:
        /*00a8*/ 	.byte	0x03, 0x19
        /*00aa*/ 	.short	0x0028


	//----- nvinfo : EIATTR_PARAM_CBANK
	.align		4
        /*00ac*/ 	.byte	0x04, 0x0a
        /*00ae*/ 	.short	(.L_150 - .L_149)
	.align		4
.L_149:
        /*00b0*/ 	.word	index@(.nv.constant0._ZN3cub18CUB_300001_SM_10006detail9transform16transform_kernelINS2_10policy_hubILb1EN4cuda3std3__45tupleIJN6thrust24THRUST_300001_SM_1000_NS6detail15normal_iteratorINSA_10device_ptrIfEEEEEEEE10policy1000El15sigmoid_functorSF_JPfEEEvT0_iT1_T2_DpNS2_10kernel_argIT3_EE)
        /*00b4*/ 	.short	0x0380
        /*00b6*/ 	.short	0x0028


	//----- nvinfo : EIATTR_SW_WAR
	.align		4
.L_150:
        /*00b8*/ 	.byte	0x04, 0x36
        /*00ba*/ 	.short	(.L_152 - .L_151)
.L_151:
        /*00bc*/ 	.word	0x00000008
.L_152:


//--------------------- .nv.info._ZN3cub18CUB_300001_SM_10006detail9transform16transform_kernelINS2_10policy_hubILb1EN4cuda3std3__45tupleIJN6thrust24THRUST_300001_SM_1000_NS6detail15normal_iteratorINSA_10device_ptrIfEEEEEEEE10policy1000Ei15sigmoid_functorSF_JPfEEEvT0_iT1_T2_DpNS2_10kernel_argIT3_EE --------------------------
	.section	.nv.info._ZN3cub18CUB_300001_SM_10006detail9transform16transform_kernelINS2_10policy_hubILb1EN4cuda3std3__45tupleIJN6thrust24THRUST_300001_SM_1000_NS6detail15normal_iteratorINSA_10device_ptrIfEEEEEEEE10policy1000Ei15sigmoid_functorSF_JPfEEEvT0_iT1_T2_DpNS2_10kernel_argIT3_EE,"",@"SHT_CUDA_INFO"
	.sectionflags	@""
	.align	4


	//----- nvinfo : EIATTR_CUDA_API_VERSION
	.align		4
        /*0000*/ 	.byte	0x04, 0x37
        /*0002*/ 	.short	(.L_154 - .L_153)
.L_153:
        /*0004*/ 	.word	0x00000082


	//----- nvinfo : EIATTR_KPARAM_INFO
	.align		4
.L_154:
        /*0008*/ 	.byte	0x04, 0x17
        /*000a*/ 	.short	(.L_156 - .L_155)
.L_155:
        /*000c*/ 	.word	0x00000000
        /*0010*/ 	.short	0x0004
        /*0012*/ 	.short	0x0018
        /*0014*/ 	.byte	0x00, 0xf0, 0x41, 0x00


	//----- nvinfo : EIATTR_KPARAM_INFO
	.align		4
.L_156:
        /*0018*/ 	.byte	0x04, 0x17
        /*001a*/ 	.short	(.L_158 - .L_157)
.L_157:
        /*001c*/ 	.word	0x00000000
        /*0020*/ 	.short	0x0003
        /*0022*/ 	.short	0x0010
        /*0024*/ 	.byte	0x00, 0xf0, 0x21, 0x00


	//----- nvinfo : EIATTR_KPARAM_INFO
	.align		4
.L_158:
        /*0028*/ 	.byte	0x04, 0x17
        /*002a*/ 	.short	(.L_160 - .L_159)
.L_159:
        /*002c*/ 	.word	0x00000000
        /*0030*/ 	.short	0x0002
        /*0032*/ 	.short	0x0008
        /*0034*/ 	.byte	0x00, 0xf0, 0x05, 0x00


	//----- nvinfo : EIATTR_KPARAM_INFO
	.align		4
.L_160:
        /*0038*/ 	.byte	0x04, 0x17
        /*003a*/ 	.short	(.L_162 - .L_161)
.L_161:
        /*003c*/ 	.word	0x00000000
        /*0040*/ 	.short	0x0001
        /*0042*/ 	.short	0x0004
        /*0044*/ 	.byte	0x00, 0xf0, 0x11, 0x00


	//----- nvinfo : EIATTR_KPARAM_INFO
	.align		4
.L_162:
        /*0048*/ 	.byte	0x04, 0x17
        /*004a*/ 	.short	(.L_164 - .L_163)
.L_163:
        /*004c*/ 	.word	0x00000000
        /*0050*/ 	.short	0x0000
        /*0052*/ 	.short	0x0000
        /*0054*/ 	.byte	0x00, 0xf0, 0x11, 0x00


	//----- nvinfo : EIATTR_SPARSE_MMA_MASK
	.align		4
.L_164:
        /*0058*/ 	.byte	0x03, 0x50
        /*005a*/ 	.short	0x0000


	//----- nvinfo : EIATTR_MAXREG_COUNT
	.align		4
        /*005c*/ 	.byte	0x03, 0x1b
        /*005e*/ 	.short	0x00ff


	//----- nvinfo : EIATTR_MERCURY_ISA_VERSION
	.align		4
        /*0060*/ 	.byte	0x03, 0x5f
        /*0062*/ 	.short	0x0101


	//----- nvinfo : EIATTR_VRC_CTA_INIT_COUNT
	.align		4
        /*0064*/ 	.byte	0x02, 0x4a
	.zero		1
	.zero		1


	//----- nvinfo : EIATTR_EXIT_INSTR_OFFSETS
	.align		4
        /*0068*/ 	.byte	0x04, 0x1c
        /*006a*/ 	.short	(.L_166 - .L_165)


	//   ....[0]....
.L_165:
        /*006c*/ 	.word	0x000001f0


	//   ....[1]....
        /*0070*/ 	.word	0x00000b20


	//   ....[2]....
        /*0074*/ 	.word	0x00000f80


	//   ....[3]....
        /*0078*/ 	.word	0x000011a0


	//   ....[4]....
        /*007c*/ 	.word	0x000011c0


	//   ....[5]....
        /*0080*/ 	.word	0x00001bb0


	//   ....[6]....
        /*0084*/ 	.word	0x000020c0


	//   ....[7]....
        /*0088*/ 	.word	0x000020f0


	//   ....[8]....
        /*008c*/ 	.word	0x00002300


	//----- nvinfo : EIATTR_MAX_THREADS
	.align		4
.L_166:
        /*0090*/ 	.byte	0x04, 0x05
        /*0092*/ 	.short	(.L_168 - .L_167)
.L_167:
        /*0094*/ 	.word	0x00000080
        /*0098*/ 	.word	0x00000001
        /*009c*/ 	.word	0x00000001


	//----- nvinfo : EIATTR_CRS_STACK_SIZE
	.align		4
.L_168:
        /*00a0*/ 	.byte	0x04, 0x1e
        /*00a2*/ 	.short	(.L_170 - .L_169)
.L_169:
        /*00a4*/ 	.word	0x00000000


	//----- nvinfo : EIATTR_CBANK_PARAM_SIZE
	.align		4
.L_170:
        /*00a8*/ 	.byte	0x03, 0x19
        /*00aa*/ 	.short	0x0028


	//----- nvinfo : EIATTR_PARAM_CBANK
	.align		4
        /*00ac*/ 	.byte	0x04, 0x0a
        /*00ae*/ 	.short	(.L_172 - .L_171)
	.align		4
.L_171:
        /*00b0*/ 	.word	index@(.nv.constant0._ZN3cub18CUB_300001_SM_10006detail9transform16transform_kernelINS2_10policy_hubILb1EN4cuda3std3__45tupleIJN6thrust24THRUST_300001_SM_1000_NS6detail15normal_iteratorINSA_10device_ptrIfEEEEEEEE10policy1000Ei15sigmoid_functorSF_JPfEEEvT0_iT1_T2_DpNS2_10kernel_argIT3_EE)
        /*00b4*/ 	.short	0x0380
        /*00b6*/ 	.short	0x0028


	//----- nvinfo : EIATTR_SW_WAR
	.align		4
.L_172:
        /*00b8*/ 	.byte	0x04, 0x36
        /*00ba*/ 	.short	(.L_174 - .L_173)
.L_173:
        /*00bc*/ 	.word	0x00000008
.L_174:


//--------------------- .nv.info._ZN3cub18CUB_300001_SM_10006detail8for_each13static_kernelINS2_12policy_hub_t12policy_500_tEmN6thrust24THRUST_300001_SM_1000_NS8cuda_cub20__uninitialized_fill7functorINS7_10device_ptrIfEEfEEEEvT0_T1_ --------------------------
	.section	.nv.info._ZN3cub18CUB_300001_SM_10006detail8for_each13static_kernelINS2_12policy_hub_t12policy_500_tEmN6thrust24THRUST_300001_SM_1000_NS8cuda_cub20__uninitialized_fill7functorINS7_10device_ptrIfEEfEEEEvT0_T1_,"",@"SHT_CUDA_INFO"
	.sectionflags	@""
	.align	4


	//----- nvinfo : EIATTR_CUDA_API_VERSION
	.align		4
        /*0000*/ 	.byte	0x04, 0x37
        /*0002*/ 	.short	(.L_176 - .L_175)
.L_175:
        /*0004*/ 	.word	0x00000082


	//----- nvinfo : EIATTR_KPARAM_INFO
	.align		4
.L_176:
        /*0008*/ 	.byte	0x04, 0x17
        /*000a*/ 	.short	(.L_178 - .L_177)
.L_177:
        /*000c*/ 	.word	0x00000000
        /*0010*/ 	.short	0x0001
        /*0012*/ 	.short	0x0008
        /*0014*/ 	.byte	0x00, 0xf0, 0x41, 0x00


	//----- nvinfo : EIATTR_KPARAM_INFO
	.align		4
.L_178:
        /*0018*/ 	.byte	0x04, 0x17
        /*001a*/ 	.short	(.L_180 - .L_179)
.L_179:
        /*001c*/ 	.word	0x00000000
        /*0020*/ 	.short	0x0000
        /*0022*/ 	.short	0x0000
        /*0024*/ 	.byte	0x00, 0xf0, 0x21, 0x00


	//----- nvinfo : EIATTR_SPARSE_MMA_MASK
	.align		4
.L_180:
        /*0028*/ 	.byte	0x03, 0x50
        /*002a*/ 	.short	0x0000


	//----- nvinfo : EIATTR_MAXREG_COUNT
	.align		4
        /*002c*/ 	.byte	0x03, 0x1b
        /*002e*/ 	.short	0x00ff


	//----- nvinfo : EIATTR_MERCURY_ISA_VERSION
	.align		4
        /*0030*/ 	.byte	0x03, 0x5f
        /*0032*/ 	.short	0x0101


	//----- nvinfo : EIATTR_VRC_CTA_INIT_COUNT
	.align		4
        /*0034*/ 	.byte	0x02, 0x4a
	.zero		1
	.zero		1


	//----- nvinfo : EIATTR_EXIT_INSTR_OFFSETS
	.align		4
        /*0038*/ 	.byte	0x04, 0x1c
        /*003a*/ 	.short	(.L_182 - .L_181)


	//   ....[0]....
.L_181:
        /*003c*/ 	.word	0x00000130


	//   ....[1]....
        /*0040*/ 	.word	0x00000230


	//   ....[2]....
        /*0044*/ 	.word	0x00000260


	//----- nvinfo : EIATTR_MAX_THREADS
	.align		4
.L_182:
        /*0048*/ 	.byte	0x04, 0x05
        /*004a*/ 	.short	(.L_184 - .L_183)
.L_183:
        /*004c*/ 	.word	0x00000100
        /*0050*/ 	.word	0x00000001
        /*0054*/ 	.word	0x00000001


	//----- nvinfo : EIATTR_CBANK_PARAM_SIZE
	.align		4
.L_184:
        /*0058*/ 	.byte	0x03, 0x19
        /*005a*/ 	.short	0x0018


	//----- nvinfo : EIATTR_PARAM_CBANK
	.align		4
        /*005c*/ 	.byte	0x04, 0x0a
        /*005e*/ 	.short	(.L_186 - .L_185)
	.align		4
.L_185:
        /*0060*/ 	.word	index@(.nv.constant0._ZN3cub18CUB_300001_SM_10006detail8for_each13static_kernelINS2_12policy_hub_t12policy_500_tEmN6thrust24THRUST_300001_SM_1000_NS8cuda_cub20__uninitialized_fill7functorINS7_10device_ptrIfEEfEEEEvT0_T1_)
        /*0064*/ 	.short	0x0380
        /*0066*/ 	.short	0x0018


	//----- nvinfo : EIATTR_SW_WAR
	.align		4
.L_186:
        /*0068*/ 	.byte	0x04, 0x36
        /*006a*/ 	.short	(.L_188 - .L_187)
.L_187:
        /*006c*/ 	.word	0x00000008
.L_188:


//--------------------- .nv.info._ZN3cub18CUB_300001_SM_10006detail11EmptyKernelIvEEvv --------------------------
	.section	.nv.info._ZN3cub18CUB_300001_SM_10006detail11EmptyKernelIvEEvv,"",@"SHT_CUDA_INFO"
	.sectionflags	@""
	.align	4


	//----- nvinfo : EIATTR_CUDA_API_VERSION
	.align		4
        /*0000*/ 	.byte	0x04, 0x37
        /*0002*/ 	.short	(.L_190 - .L_189)
.L_189:
        /*0004*/ 	.word	0x00000082


	//----- nvinfo : EIATTR_SPARSE_MMA_MASK
	.align		4
.L_190:
        /*0008*/ 	.byte	0x03, 0x50
        /*000a*/ 	.short	0x0000


	//----- nvinfo : EIATTR_MAXREG_COUNT
	.align		4
        /*000c*/ 	.byte	0x03, 0x1b
        /*000e*/ 	.short	0x00ff


	//----- nvinfo : EIATTR_MERCURY_ISA_VERSION
	.align		4
        /*0010*/ 	.byte	0x03, 0x5f
        /*0012*/ 	.short	0x0101


	//----- nvinfo : EIATTR_VRC_CTA_INIT_COUNT
	.align		4
        /*0014*/ 	.byte	0x02, 0x4a
	.zero		1
	.zero		1


	//----- nvinfo : EIATTR_EXIT_INSTR_OFFSETS
	.align		4
        /*0018*/ 	.byte	0x04, 0x1c
        /*001a*/ 	.short	(.L_192 - .L_191)


	//   ....[0]....
.L_191:
        /*001c*/ 	.word	0x00000010


	//----- nvinfo : EIATTR_SW_WAR
	.align		4
.L_192:
        /*0020*/ 	.byte	0x04, 0x36
        /*0022*/ 	.short	(.L_194 - .L_193)
.L_193:
        /*0024*/ 	.word	0x00000008
.L_194:


//--------------------- .nv.callgraph             --------------------------
	.section	.nv.callgraph,"",@"SHT_CUDA_CALLGRAPH"
	.align	4
	.sectionentsize	8
	.align		4
        /*0000*/ 	.word	0x00000000
	.align		4
        /*0004*/ 	.word	0xffffffff
	.align		4
        /*0008*/ 	.word	0x00000000
	.align		4
        /*000c*/ 	.word	0xfffffffe
	.align		4
        /*0010*/ 	.word	0x00000000
	.align		4
        /*0014*/ 	.word	0xfffffffd
	.align		4
        /*0018*/ 	.word	0x00000000
	.align		4
        /*001c*/ 	.word	0xfffffffc


//--------------------- .nv.constant4             --------------------------
	.section	.nv.constant4,"a",@progbits
	.align	8
	.align		8
.nv.constant4:
        /*0000*/ 	.dword	_ZN34_INTERNAL_e4b118ec_4_k_cu_0de16b924cuda3std3__45__cpo5beginE
	.align		8
        /*0008*/ 	.dword	_ZN34_INTERNAL_e4b118ec_4_k_cu_0de16b924cuda3std3__45__cpo3endE
	.align		8
        /*0010*/ 	.dword	_ZN34_INTERNAL_e4b118ec_4_k_cu_0de16b924cuda3std3__45__cpo6cbeginE
	.align		8
        /*0018*/ 	.dword	_ZN34_INTERNAL_e4b118ec_4_k_cu_0de16b924cuda3std3__45__cpo4cendE
	.align		8
        /*0020*/ 	.dword	_ZN34_INTERNAL_e4b118ec_4_k_cu_0de16b924cuda3std3__45__cpo6rbeginE
	.align		8
        /*0028*/ 	.dword	_ZN34_INTERNAL_e4b118ec_4_k_cu_0de16b924cuda3std3__45__cpo4rendE
	.align		8
        /*0030*/ 	.dword	_ZN34_INTERNAL_e4b118ec_4_k_cu_0de16b924cuda3std3__45__cpo7crbeginE
	.align		8
        /*0038*/ 	.dword	_ZN34_INTERNAL_e4b118ec_4_k_cu_0de16b924cuda3std3__45__cpo5crendE
	.align		8
        /*0040*/ 	.dword	_ZN34_INTERNAL_e4b118ec_4_k_cu_0de16b924cuda3std3__436_GLOBAL__N__e4b118ec_4_k_cu_0de16b926ignoreE
	.align		8
        /*0048*/ 	.dword	_ZN34_INTERNAL_e4b118ec_4_k_cu_0de16b924cuda3std3__419piecewise_constructE
	.align		8
        /*0050*/ 	.dword	_ZN34_INTERNAL_e4b118ec_4_k_cu_0de16b924cuda3std3__48in_placeE
	.align		8
        /*0058*/ 	.dword	_ZN34_INTERNAL_e4b118ec_4_k_cu_0de16b924cuda3std3__420unreachable_sentinelE
	.align		8
        /*0060*/ 	.dword	_ZN34_INTERNAL_e4b118ec_4_k_cu_0de16b924cuda3std3__47nulloptE
	.align		8
        /*0068*/ 	.dword	_ZN34_INTERNAL_e4b118ec_4_k_cu_0de16b924cuda3std3__48unexpectE
	.align		8
        /*0070*/ 	.dword	_ZN34_INTERNAL_e4b118ec_4_k_cu_0de16b924cuda3std6ranges3__45__cpo4swapE
	.align		8
        /*0078*/ 	.dword	_ZN34_INTERNAL_e4b118ec_4_k_cu_0de16b924cuda3std6ranges3__45__cpo9iter_moveE
	.align		8
        /*0080*/ 	.dword	_ZN34_INTERNAL_e4b118ec_4_k_cu_0de16b924cuda3std6ranges3__45__cpo5beginE
	.align		8
        /*0088*/ 	.dword	_ZN34_INTERNAL_e4b118ec_4_k_cu_0de16b924cuda3std6ranges3__45__cpo3endE
	.align		8
        /*0090*/ 	.dword	_ZN34_INTERNAL_e4b118ec_4_k_cu_0de16b924cuda3std6ranges3__45__cpo6cbeginE
	.align		8
        /*0098*/ 	.dword	_ZN34_INTERNAL_e4b118ec_4_k_cu_0de16b924cuda3std6ranges3__45__cpo4cendE
	.align		8
        /*00a0*/ 	.dword	_ZN34_INTERNAL_e4b118ec_4_k_cu_0de16b924cuda3std6ranges3__45__cpo7advanceE
	.align		8
        /*00a8*/ 	.dword	_ZN34_INTERNAL_e4b118ec_4_k_cu_0de16b924cuda3std6ranges3__45__cpo9iter_swapE
	.align		8
        /*00b0*/ 	.dword	_ZN34_INTERNAL_e4b118ec_4_k_cu_0de16b924cuda3std6ranges3__45__cpo4nextE
	.align		8
        /*00b8*/ 	.dword	_ZN34_INTERNAL_e4b118ec_4_k_cu_0de16b924cuda3std6ranges3__45__cpo4prevE
	.align		8
        /*00c0*/ 	.dword	_ZN34_INTERNAL_e4b118ec_4_k_cu_0de16b924cuda3std6ranges3__45__cpo4dataE
	.align		8
        /*00c8*/ 	.dword	_ZN34_INTERNAL_e4b118ec_4_k_cu_0de16b924cuda3std6ranges3__45__cpo5cdataE
	.align		8
        /*00d0*/ 	.dword	_ZN34_INTERNAL_e4b118ec_4_k_cu_0de16b924cuda3std6ranges3__45__cpo4sizeE
	.align		8
        /*00d8*/ 	.dword	_ZN34_INTERNAL_e4b118ec_4_k_cu_0de16b924cuda3std6ranges3__45__cpo5ssizeE
	.align		8
        /*00e0*/ 	.dword	_ZN34_INTERNAL_e4b118ec_4_k_cu_0de16b924cuda3std6ranges3__45__cpo8distanceE
	.align		8
        /*00e8*/ 	.dword	_ZN34_INTERNAL_e4b118ec_4_k_cu_0de16b926thrust24THRUST_300001_SM_1000_NS8cuda_cub3parE
	.align		8
        /*00f0*/ 	.dword	_ZN34_INTERNAL_e4b118ec_4_k_cu_0de16b926thrust24THRUST_300001_SM_1000_NS8cuda_cub10par_nosyncE
	.align		8
        /*00f8*/ 	.dword	_ZN34_INTERNAL_e4b118ec_4_k_cu_0de16b926thrust24THRUST_300001_SM_1000_NS6system6detail10sequential3seqE
	.align		8
        /*0100*/ 	.dword	_ZN34_INTERNAL_e4b118ec_4_k_cu_0de16b926thrust24THRUST_300001_SM_1000_NS12placeholders2_1E
	.align		8
        /*0108*/ 	.dword	_ZN34_INTERNAL_e4b118ec_4_k_cu_0de16b926thrust24THRUST_300001_SM_1000_NS12placeholders2_2E
	.align		8
        /*0110*/ 	.dword	_ZN34_INTERNAL_e4b118ec_4_k_cu_0de16b926thrust24THRUST_300001_SM_1000_NS12placeholders2_3E
	.align		8
        /*0118*/ 	.dword	_ZN34_INTERNAL_e4b118ec_4_k_cu_0de16b926thrust24THRUST_300001_SM_1000_NS12placeholders2_4E
	.align		8
        /*0120*/ 	.dword	_ZN34_INTERNAL_e4b118ec_4_k_cu_0de16b926thrust24THRUST_300001_SM_1000_NS12placeholders2_5E
	.align		8
        /*0128*/ 	.dword	_ZN34_INTERNAL_e4b118ec_4_k_cu_0de16b926thrust24THRUST_300001_SM_1000_NS12placeholders2_6E
	.align		8
        /*0130*/ 	.dword	_ZN34_INTERNAL_e4b118ec_4_k_cu_0de16b926thrust24THRUST_300001_SM_1000_NS12placeholders2_7E
	.align		8
        /*0138*/ 	.dword	_ZN34_INTERNAL_e4b118ec_4_k_cu_0de16b926thrust24THRUST_300001_SM_1000_NS12placeholders2_8E
	.align		8
        /*0140*/ 	.dword	_ZN34_INTERNAL_e4b118ec_4_k_cu_0de16b926thrust24THRUST_300001_SM_1000_NS12placeholders2_9E
	.align		8
        /*0148*/ 	.dword	_ZN34_INTERNAL_e4b118ec_4_k_cu_0de16b926thrust24THRUST_300001_SM_1000_NS12placeholders3_10E
	.align		8
        /*0150*/ 	.dword	_ZN34_INTERNAL_e4b118ec_4_k_cu_0de16b926thrust24THRUST_300001_SM_1000_NS3seqE


//--------------------- .text._ZN3cub18CUB_300001_SM_10006detail9transform16transform_kernelINS2_10policy_hubILb1EN4cuda3std3__45tupleIJN6thrust24THRUST_300001_SM_1000_NS6detail15normal_iteratorINSA_10device_ptrIfEEEEEEEE10policy1000El26sigmoid_derivative_functorSF_JPfEEEvT0_iT1_T2_DpNS2_10kernel_argIT3_EE --------------------------
	.section	.text._ZN3cub18CUB_300001_SM_10006detail9transform16transform_kernelINS2_10policy_hubILb1EN4cuda3std3__45tupleIJN6thrust24THRUST_300001_SM_1000_NS6detail15normal_iteratorINSA_10device_ptrIfEEEEEEEE10policy1000El26sigmoid_derivative_functorSF_JPfEEEvT0_iT1_T2_DpNS2_10kernel_argIT3_EE,"ax",@progbits
	.align	128
        .global         _ZN3cub18CUB_300001_SM_10006detail9transform16transform_kernelINS2_10policy_hubILb1EN4cuda3std3__45tupleIJN6thrust24THRUST_300001_SM_1000_NS6detail15normal_iteratorINSA_10device_ptrIfEEEEEEEE10policy1000El26sigmoid_derivative_functorSF_JPfEEEvT0_iT1_T2_DpNS2_10kernel_argIT3_EE
        .type           _ZN3cub18CUB_300001_SM_10006detail9transform16transform_kernelINS2_10policy_hubILb1EN4cuda3std3__45tupleIJN6thrust24THRUST_300001_SM_1000_NS6detail15normal_iteratorINSA_10device_ptrIfEEEEEEEE10policy1000El26sigmoid_derivative_functorSF_JPfEEEvT0_iT1_T2_DpNS2_10kernel_argIT3_EE,@function
        .size           _ZN3cub18CUB_300001_SM_10006detail9transform16transform_kernelINS2_10policy_hubILb1EN4cuda3std3__45tupleIJN6thrust24THRUST_300001_SM_1000_NS6detail15normal_iteratorINSA_10device_ptrIfEEEEEEEE10policy1000El26sigmoid_derivative_functorSF_JPfEEEvT0_iT1_T2_DpNS2_10kernel_argIT3_EE,(.L_x_169 - _ZN3cub18CUB_300001_SM_10006detail9transform16transform_kernelINS2_10policy_hubILb1EN4cuda3std3__45tupleIJN6thrust24THRUST_300001_SM_1000_NS6detail15normal_iteratorINSA_10device_ptrIfEEEEEEEE10policy1000El26sigmoid_derivative_functorSF_JPfEEEvT0_iT1_T2_DpNS2_10kernel_argIT3_EE)
        .other          _ZN3cub18CUB_300001_SM_10006detail9transform16transform_kernelINS2_10policy_hubILb1EN4cuda3std3__45tupleIJN6thrust24THRUST_300001_SM_1000_NS6detail15normal_iteratorINSA_10device_ptrIfEEEEEEEE10policy1000El26sigmoid_derivative_functorSF_JPfEEEvT0_iT1_T2_DpNS2_10kernel_argIT3_EE,@"STO_CUDA_ENTRY STV_DEFAULT"
_ZN3cub18CUB_300001_SM_10006detail9transform16transform_kernelINS2_10policy_hubILb1EN4cuda3std3__45tupleIJN6thrust24THRUST_300001_SM_1000_NS6detail15normal_iteratorINSA_10device_ptrIfEEEEEEEE10policy1000El26sigmoid_derivative_functorSF_JPfEEEvT0_iT1_T2_DpNS2_10kernel_argIT3_EE:
.text._ZN3cub18CUB_300001_SM_10006detail9transform16transform_kernelINS2_10policy_hubILb1EN4cuda3std3__45tupleIJN6thrust24THRUST_300001_SM_1000_NS6detail15normal_iteratorINSA_10device_ptrIfEEEEEEEE10policy1000El26sigmoid_derivative_functorSF_JPfEEEvT0_iT1_T2_DpNS2_10kernel_argIT3_EE:
[----:B------:R-:W-:Y:S08]  /*0000*/  LDC R1, c[0x0][0x37c] ;  /* 0x0000df00ff017b82 */ /* 0x000ff00000000800 */
[----:B------:R-:W0:Y:S01]  /*0010*/  LDC R8, c[0x0][0x388] ;  /* 0x0000e200ff087b82 */ /* 0x000e220000000800 */
[----:B------:R-:W1:Y:S01]  /*0020*/  LDCU.64 UR6, c[0x0][0x380] ;  /* 0x00007000ff0677ac */ /* 0x000e620008000a00 */
[----:B------:R-:W2:Y:S01]  /*0030*/  S2R R9, SR_TID.X ;  /* 0x0000000000097919 */ /* 0x000ea20000002100 */
[----:B------:R-:W-:Y:S05]  /*0040*/  BSSY.RECONVERGENT B0, `(.L_x_0) ;  /* 0x000001c000007945 */ /* 0x000fea0003800200 */
[----:B------:R-:W3:Y:S01]  /*0050*/  S2UR UR4, SR_CTAID.X ;  /* 0x00000000000479c3 */ /* 0x000ee20000002500 */
[----:B0-----:R-:W-:-:S04]  /*0060*/  SHF.L.U32 R5, R8, 0x7, RZ ;  /* 0x0000000708057819 */ /* 0x001fc800000006ff */
[----:B------:R-:W-:Y:S01]  /*0070*/  SHF.R.S32.HI R0, RZ, 0x1f, R5 ;  /* 0x0000001fff007819 */ /* 0x000fe20000011405 */
[----:B---3--:R-:W-:-:S04]  /*0080*/  IMAD.WIDE.U32 R10, R5, UR4, RZ ;  /* 0x00000004050a7c25 */ /* 0x008fc8000f8e00ff */
[----:B------:R-:W-:Y:S01]  /*0090*/  IMAD R3, R0, UR4, RZ ;  /* 0x0000000400037c24 */ /* 0x000fe2000f8e02ff */
[----:B-1----:R-:W-:Y:S01]  /*00a0*/  IADD3 R2, P1, PT, -R10, UR6, RZ ;  /* 0x000000060a027c10 */ /* 0x002fe2000ff3e1ff */
[----:B------:R-:W0:Y:S03]  /*00b0*/  LDCU.64 UR4, c[0x0][0x358] ;  /* 0x00006b00ff0477ac */ /* 0x000e260008000a00 */
[----:B------:R-:W-:Y:S02]  /*00c0*/  IADD3 R3, PT, PT, R11, R3, RZ ;  /* 0x000000030b037210 */ /* 0x000fe40007ffe0ff */
[----:B------:R-:W-:Y:S02]  /*00d0*/  ISETP.LT.U32.AND P0, PT, R2, R5, PT ;  /* 0x000000050200720c */ /* 0x000fe40003f01070 */
[----:B------:R-:W-:-:S04]  /*00e0*/  IADD3.X R7, PT, PT, ~R3, UR7, RZ, P1, !PT ;  /* 0x0000000703077c10 */ /* 0x000fc80008ffe5ff */
[----:B------:R-:W-:Y:S01]  /*00f0*/  ISETP.LT.AND.EX P0, PT, R7, R0, PT, P0 ;  /* 0x000000000700720c */ /* 0x000fe20003f01300 */
[----:B--2---:R-:W-:-:S03]  /*0100*/  IMAD.SHL.U32 R7, R9, 0x80, RZ ;  /* 0x0000008009077824 */ /* 0x004fc600078e00ff */
[----:B------:R-:W-:-:S04]  /*0110*/  SEL R2, R2, R5, P0 ;  /* 0x0000000502027207 */ /* 0x000fc80000000000 */
[----:B------:R-:W-:Y:S02]  /*0120*/  SHF.L.U32 R0, R2, 0x2, RZ ;  /* 0x0000000202007819 */ /* 0x000fe400000006ff */
[----:B------:R-:W-:Y:S02]  /*0130*/  ISETP.NE.AND P0, PT, R5, R2, PT ;  /* 0x000000020500720c */ /* 0x000fe40003f05270 */
[----:B------:R-:W-:-:S13]  /*0140*/  ISETP.GE.AND P1, PT, R7, R0, PT ;  /* 0x000000000700720c */ /* 0x000fda0003f26270 */
[----:B0-----:R-:W-:Y:S05]  /*0150*/  @P1 BRA `(.L_x_1) ;  /* 0x0000000000281947 */ /* 0x001fea0003800000 */
[----:B------:R-:W0:Y:S02]  /*0160*/  LDC.64 R4, c[0x0][0x398] ;  /* 0x0000e600ff047b82 */ /* 0x000e240000000a00 */
[----:B0-----:R-:W-:-:S04]  /*0170*/  LEA R4, P1, R10, R4, 0x2 ;  /* 0x000000040a047211 */ /* 0x001fc800078210ff */
[----:B------:R-:W-:-:S03]  /*0180*/  LEA.HI.X R5, R10, R5, R3, 0x2, P1 ;  /* 0x000000050a057211 */ /* 0x000fc600008f1403 */
[----:B------:R-:W-:-:S07]  /*0190*/  IMAD.WIDE.U32 R4, R9, 0x80, R4 ;  /* 0x0000008009047825 */ /* 0x000fce00078e0004 */
.L_x_2:
[----:B------:R-:W-:Y:S01]  /*01a0*/  IADD3 R7, PT, PT, R7, 0x4000, RZ ;  /* 0x0000400007077810 */ /* 0x000fe20007ffe0ff */
[----:B------:R0:W-:Y:S03]  /*01b0*/  CCTL.E.PF2 [R4] ;  /* 0x000000000400798f */ /* 0x0001e60000800100 */
[----:B------:R-:W-:Y:S02]  /*01c0*/  ISETP.GE.AND P1, PT, R7, R0, PT ;  /* 0x000000000700720c */ /* 0x000fe40003f26270 */
[----:B0-----:R-:W-:-:S05]  /*01d0*/  IADD3 R4, P2, PT, R4, 0x4000, RZ ;  /* 0x0000400004047810 */ /* 0x001fca0007f5e0ff */
[----:B------:R-:W-:-:S06]  /*01e0*/  IMAD.X R5, RZ, RZ, R5, P2 ;  /* 0x000000ffff057224 */ /* 0x000fcc00010e0605 */
[----:B------:R-:W-:Y:S05]  /*01f0*/  @!P1 BRA `(.L_x_2) ;  /* 0xfffffffc00e89947 */ /* 0x000fea000383ffff */
.L_x_1:
[----:B------:R-:W-:Y:S05]  /*0200*/  BSYNC.RECONVERGENT B0 ;  /* 0x0000000000007941 */ /* 0x000fea0003800200 */
.L_x_0:
[----:B------:R-:W-:Y:S05]  /*0210*/  @!P0 BRA `(.L_x_3) ;  /* 0x0000000400d48947 */ /* 0x000fea0003800000 */
[----:B------:R-:W-:-:S13]  /*0220*/  ISETP.GE.AND P0, PT, R8, 0x1, PT ;  /* 0x000000010800780c */ /* 0x000fda0003f06270 */
[----:B------:R-:W-:Y:S05]  /*0230*/  @!P0 EXIT ;  /* 0x000000000000894d */ /* 0x000fea0003800000 */
[----:B------:R-:W0:Y:S01]  /*0240*/  LDCU.128 UR8, c[0x0][0x390] ;  /* 0x00007200ff0877ac */ /* 0x000e220008000c00 */
[C---:B------:R-:W-:Y:S02]  /*0250*/  SHF.L.U32 R4, R10.reuse, 0x2, RZ ;  /* 0x000000020a047819 */ /* 0x040fe400000006ff */
[----:B------:R-:W-:Y:S02]  /*0260*/  SHF.L.U64.HI R3, R10, 0x2, R3 ;  /* 0x000000020a037819 */ /* 0x000fe40000010203 */
[----:B------:R-:W-:Y:S02]  /*0270*/  IADD3 R8, PT, PT, -R8, RZ, RZ ;  /* 0x000000ff08087210 */ /* 0x000fe40007ffe1ff */
[C---:B0-----:R-:W-:Y:S02]  /*0280*/  IADD3 R6, P0, PT, R4.reuse, UR8, RZ ;  /* 0x0000000804067c10 */ /* 0x041fe4000ff1e0ff */
[----:B------:R-:W-:Y:S02]  /*0290*/  IADD3 R4, P1, PT, R4, UR10, RZ ;  /* 0x0000000a04047c10 */ /* 0x000fe4000ff3e0ff */
[----:B------:R-:W-:-:S02]  /*02a0*/  IADD3.X R7, PT, PT, R3, UR9, RZ, P0, !PT ;  /* 0x0000000903077c10 */ /* 0x000fc400087fe4ff */
[----:B------:R-:W-:-:S09]  /*02b0*/  IADD3.X R5, PT, PT, R3, UR11, RZ, P1, !PT ;  /* 0x0000000b03057c10 */ /* 0x000fd20008ffe4ff */
.L_x_10:
[----:B------:R-:W-:Y:S01]  /*02c0*/  ISETP.GE.AND P0, PT, R9, R2, PT ;  /* 0x000000020900720c */ /* 0x000fe20003f06270 */
[----:B------:R-:W-:Y:S01]  /*02d0*/  VIADD R8, R8, 0x1 ;  /* 0x0000000108087836 */ /* 0x000fe20000000000 */
[----:B------:R-:W-:Y:S04]  /*02e0*/  BSSY.RECONVERGENT B0, `(.L_x_4) ;  /* 0x0000065000007945 */ /* 0x000fe80003800200 */
[----:B------:R-:W-:-:S07]  /*02f0*/  ISETP.NE.AND P1, PT, R8, RZ, PT ;  /* 0x000000ff0800720c */ /* 0x000fce0003f25270 */
[----:B0-----:R-:W-:Y:S06]  /*0300*/  @P0 BRA `(.L_x_5) ;  /* 0x0000000400880947 */ /* 0x001fec0003800000 */
[----:B------:R-:W-:-:S06]  /*0310*/  IMAD.WIDE R10, R9, 0x4, R4 ;  /* 0x00000004090a7825 */ /* 0x000fcc00078e0204 */
[----:B------:R0:W2:Y:S01]  /*0320*/  LDG.E R10, desc[UR4][R10.64] ;  /* 0x000000040a0a7981 */ /* 0x0000a2000c1e1900 */
[----:B------:R-:W-:Y:S01]  /*0330*/  HFMA2 R3, -RZ, RZ, 0.96630859375, -0.0022525787353515625 ;  /* 0x3bbb989dff037431 */ /* 0x000fe200000001ff */
[----:B------:R-:W-:Y:S01]  /*0340*/  MOV R13, 0x437c0000 ;  /* 0x437c0000000d7802 */ /* 0x000fe20000000f00 */
[----:B------:R-:W-:Y:S01]  /*0350*/  BSSY.RECONVERGENT B1, `(.L_x_6) ;  /* 0x000004e000017945 */ /* 0x000fe20003800200 */
[----:B0-----:R-:W-:Y:S02]  /*0360*/  HFMA2 R11, -RZ, RZ, 1.875, 0 ;  /* 0x3f800000ff0b7431 */ /* 0x001fe400000001ff */
[----:B--2---:R-:W-:-:S04]  /*0370*/  FFMA.SAT R0, R10, R3, 0.5 ;  /* 0x3f0000000a007423 */ /* 0x004fc80000002003 */
[----:B------:R-:W-:-:S04]  /*0380*/  FFMA.RM R0, R0, R13, 12582913 ;  /* 0x4b40000100007423 */ /* 0x000fc8000000400d */
[C---:B------:R-:W-:Y:S01]  /*0390*/  FADD R3, R0.reuse, -12583039 ;  /* 0xcb40007f00037421 */ /* 0x040fe20000000000 */
[----:B------:R-:W-:-:S03]  /*03a0*/  IMAD.SHL.U32 R0, R0, 0x800000, RZ ;  /* 0x0080000000007824 */ /* 0x000fc600078e00ff */
[----:B------:R-:W-:-:S04]  /*03b0*/  FFMA R3, R10, 1.4426950216293334961, -R3 ;  /* 0x3fb8aa3b0a037823 */ /* 0x000fc80000000803 */
[----:B------:R-:W-:-:S04]  /*03c0*/  FFMA R12, R10, 1.925963033500011079e-08, R3 ;  /* 0x32a570600a0c7823 */ /* 0x000fc80000000003 */
[----:B------:R-:W0:Y:S02]  /*03d0*/  MUFU.EX2 R3, R12 ;  /* 0x0000000c00037308 */ /* 0x000e240000000800 */
[----:B0-----:R-:W-:-:S04]  /*03e0*/  FMUL R0, R0, R3 ;  /* 0x0000000300007220 */ /* 0x001fc80000400000 */
[----:B------:R-:W-:-:S05]  /*03f0*/  FADD R3, R0, 1 ;  /* 0x3f80000000037421 */ /* 0x000fca0000000000 */
[----:B------:R-:W-:-:S13]  /*0400*/  FSETP.NEU.AND P0, PT, R3, 1, PT ;  /* 0x3f8000000300780b */ /* 0x000fda0003f0d000 */
[----:B------:R-:W-:Y:S05]  /*0410*/  @!P0 BRA `(.L_x_7) ;  /* 0x0000000400048947 */ /* 0x000fea0003800000 */
[----:B------:R-:W-:-:S13]  /*0420*/  FSETP.NAN.AND P0, PT, |R3|, |R3|, PT ;  /* 0x400000030300720b */ /* 0x000fda0003f08200 */
[----:B------:R-:W-:Y:S01]  /*0430*/  @P0 FADD R11, R3, 2 ;  /* 0x40000000030b0421 */ /* 0x000fe20000000000 */
[----:B------:R-:W-:Y:S06]  /*0440*/  @P0 BRA `(.L_x_7) ;  /* 0x0000000000f80947 */ /* 0x000fec0003800000 */
[C---:B------:R-:W-:Y:S01]  /*0450*/  FMUL R10, |R3|.reuse, 16777216 ;  /* 0x4b800000030a7820 */ /* 0x040fe20000400200 */
[C---:B------:R-:W-:Y:S02]  /*0460*/  FSETP.GEU.AND P0, PT, |R3|.reuse, 1.175494350822287508e-38, PT ;  /* 0x008000000300780b */ /* 0x040fe40003f0e200 */
[----:B------:R-:W-:Y:S02]  /*0470*/  MOV R17, 0x3a2c32e4 ;  /* 0x3a2c32e400117802 */ /* 0x000fe40000000f00 */
[----:B------:R-:W-:Y:S02]  /*0480*/  FSEL R10, R10, |R3|, !P0 ;  /* 0x400000030a0a7208 */ /* 0x000fe40004000000 */
[----:B------:R-:W-:Y:S02]  /*0490*/  FSEL R12, RZ, -24, P0 ;  /* 0xc1c00000ff0c7808 */ /* 0x000fe40000000000 */
[----:B------:R-:W-:Y:S02]  /*04a0*/  IADD3 R11, PT, PT, R10, -0x3f3504f3, RZ ;  /* 0xc0cafb0d0a0b7810 */ /* 0x000fe40007ffe0ff */
[----:B------:R-:W-:-:S02]  /*04b0*/  FSETP.NEU.AND P0, PT, |R3|, +INF , PT ;  /* 0x7f8000000300780b */ /* 0x000fc40003f0d200 */
[----:B------:R-:W-:Y:S02]  /*04c0*/  LOP3.LUT R11, R11, 0xff800000, RZ, 0xc0, !PT ;  /* 0xff8000000b0b7812 */ /* 0x000fe400078ec0ff */
[----:B------:R-:W-:-:S03]  /*04d0*/  FSETP.NEU.AND P0, PT, R3, RZ, P0 ;  /* 0x000000ff0300720b */ /* 0x000fc6000070d000 */
[----:B------:R-:W-:Y:S01]  /*04e0*/  IMAD.IADD R10, R10, 0x1, -R11 ;  /* 0x000000010a0a7824 */ /* 0x000fe200078e0a0b */
[----:B------:R-:W-:-:S03]  /*04f0*/  I2FP.F32.S32 R11, R11 ;  /* 0x0000000b000b7245 */ /* 0x000fc60000201400 */
[C---:B------:R-:W-:Y:S01]  /*0500*/  FADD R14, R10.reuse, 1 ;  /* 0x3f8000000a0e7421 */ /* 0x040fe20000000000 */
[----:B------:R-:W-:-:S04]  /*0510*/  FADD R15, R10, -1 ;  /* 0xbf8000000a0f7421 */ /* 0x000fc80000000000 */
[----:B------:R-:W-:Y:S01]  /*0520*/  FADD R13, R15, R15 ;  /* 0x0000000f0f0d7221 */ /* 0x000fe20000000000 */
[----:B------:R-:W0:Y:S01]  /*0530*/  MUFU.RCP R14, R14 ;  /* 0x0000000e000e7308 */ /* 0x000e220000001000 */
[----:B------:R-:W-:Y:S02]  /*0540*/  @!P0 FADD R3, R3, R3 ;  /* 0x0000000303038221 */ /* 0x000fe40000000000 */
[----:B0-----:R-:W-:Y:S01]  /*0550*/  FMUL R10, R14, R13 ;  /* 0x0000000d0e0a7220 */ /* 0x001fe20000400000 */
[----:B------:R-:W-:-:S03]  /*0560*/  FFMA R13, R11, 1.1920928955078125e-07, R12 ;  /* 0x340000000b0d7823 */ /* 0x000fc6000000000c */
[----:B------:R-:W-:Y:S01]  /*0570*/  FADD R16, R15, -R10 ;  /* 0x8000000a0f107221 */ /* 0x000fe20000000000 */
[CC--:B------:R-:W-:Y:S01]  /*0580*/  FMUL R12, R10.reuse, R10.reuse ;  /* 0x0000000a0a0c7220 */ /* 0x0c0fe20000400000 */
[----:B------:R-:W-:Y:S02]  /*0590*/  FFMA R11, R10, 1.4426950216293334961, R13 ;  /* 0x3fb8aa3b0a0b7823 */ /* 0x000fe4000000000d */
[----:B------:R-:W-:Y:S01]  /*05a0*/  FADD R16, R16, R16 ;  /* 0x0000001010107221 */ /* 0x000fe20000000000 */
[C---:B------:R-:W-:Y:S01]  /*05b0*/  FFMA R17, R12.reuse, R17, 0.0032181653659790754318 ;  /* 0x3b52e7db0c117423 */ /* 0x040fe20000000011 */
[----:B------:R-:W-:Y:S02]  /*05c0*/  FADD R13, R13, -R11 ;  /* 0x8000000b0d0d7221 */ /* 0x000fe40000000000 */
[----:B------:R-:W-:Y:S01]  /*05d0*/  FFMA R15, R15, -R10, R16 ;  /* 0x8000000a0f0f7223 */ /* 0x000fe20000000010 */
[----:B------:R-:W-:Y:S01]  /*05e0*/  FFMA R17, R12, R17, 0.018033718690276145935 ;  /* 0x3c93bb730c117423 */ /* 0x000fe20000000011 */
[----:B------:R-:W-:-:S02]  /*05f0*/  FFMA R16, R10, 1.4426950216293334961, R13 ;  /* 0x3fb8aa3b0a107823 */ /* 0x000fc4000000000d */
[----:B------:R-:W-:Y:S01]  /*0600*/  FMUL R15, R14, R15 ;  /* 0x0000000f0e0f7220 */ /* 0x000fe20000400000 */
[----:B------:R-:W-:-:S03]  /*0610*/  FFMA R17, R12, R17, 0.12022458761930465698 ;  /* 0x3df6384f0c117423 */ /* 0x000fc60000000011 */
[----:B------:R-:W-:Y:S01]  /*0620*/  FFMA R13, R15, 1.4426950216293334961, R16 ;  /* 0x3fb8aa3b0f0d7823 */ /* 0x000fe20000000010 */
[----:B------:R-:W-:-:S03]  /*0630*/  FMUL R17, R12, R17 ;  /* 0x000000110c117220 */ /* 0x000fc60000400000 */
[----:B------:R-:W-:Y:S01]  /*0640*/  FFMA R14, R10, 1.9251366722983220825e-08, R13 ;  /* 0x32a55e340a0e7823 */ /* 0x000fe2000000000d */
[----:B------:R-:W-:-:S04]  /*0650*/  FMUL R12, R17, 3 ;  /* 0x40400000110c7820 */ /* 0x000fc80000400000 */
[----:B------:R-:W-:Y:S01]  /*0660*/  FFMA R12, R15, R12, R14 ;  /* 0x0000000c0f0c7223 */ /* 0x000fe2000000000e */
[----:B------:R-:W-:-:S03]  /*0670*/  HFMA2 R15, -RZ, RZ, 0.64013671875, -15.109375 ;  /* 0x391fcb8eff0f7431 */ /* 0x000fc600000001ff */
[----:B------:R-:W-:-:S04]  /*0680*/  FFMA R12, R10, R17, R12 ;  /* 0x000000110a0c7223 */ /* 0x000fc8000000000c */
[----:B------:R-:W-:-:S04]  /*0690*/  FADD R10, R11, R12 ;  /* 0x0000000c0b0a7221 */ /* 0x000fc80000000000 */
[----:B------:R-:W-:Y:S01]  /*06a0*/  FMUL R13, R10, 2 ;  /* 0x400000000a0d7820 */ /* 0x000fe20000400000 */
[----:B------:R-:W-:-:S03]  /*06b0*/  FADD R11, -R11, R10 ;  /* 0x0000000a0b0b7221 */ /* 0x000fc60000000100 */
[----:B------:R-:W0:Y:S01]  /*06c0*/  FRND R14, R13 ;  /* 0x0000000d000e7307 */ /* 0x000e220000201000 */
[----:B------:R-:W-:Y:S01]  /*06d0*/  FADD R11, R12, -R11 ;  /* 0x8000000b0c0b7221 */ /* 0x000fe20000000000 */
[----:B------:R-:W-:Y:S01]  /*06e0*/  FFMA R10, R10, 2, -R13 ;  /* 0x400000000a0a7823 */ /* 0x000fe2000000080d */
[----:B------:R-:W-:-:S03]  /*06f0*/  FSETP.GT.AND P3, PT, |R13|, 152, PT ;  /* 0x431800000d00780b */ /* 0x000fc60003f64200 */
[----:B------:R-:W-:Y:S02]  /*0700*/  FFMA R11, R11, 2, R10 ;  /* 0x400000000b0b7823 */ /* 0x000fe4000000000a */
[----:B------:R-:W1:Y:S01]  /*0710*/  F2I.NTZ R12, R13 ;  /* 0x0000000d000c7305 */ /* 0x000e620000203100 */
[----:B0-----:R-:W-:Y:S01]  /*0720*/  FADD R10, R13, -R14 ;  /* 0x8000000e0d0a7221 */ /* 0x001fe20000000000 */
[----:B------:R-:W-:-:S03]  /*0730*/  FSETP.GT.AND P2, PT, R14, RZ, PT ;  /* 0x000000ff0e00720b */ /* 0x000fc60003f44000 */
[----:B------:R-:W-:-:S04]  /*0740*/  FADD R10, R10, R11 ;  /* 0x0000000b0a0a7221 */ /* 0x000fc80000000000 */
[----:B------:R-:W-:-:S04]  /*0750*/  FFMA R11, R10, R15, 0.0013391353422775864601 ;  /* 0x3aaf85ed0a0b7423 */ /* 0x000fc8000000000f */
[----:B------:R-:W-:-:S04]  /*0760*/  FFMA R11, R10, R11, 0.0096188392490148544312 ;  /* 0x3c1d98560a0b7423 */ /* 0x000fc8000000000b */
[----:B------:R-:W-:-:S04]  /*0770*/  FFMA R11, R10, R11, 0.055503588169813156128 ;  /* 0x3d6357bb0a0b7423 */ /* 0x000fc8000000000b */
[C---:B------:R-:W-:Y:S01]  /*0780*/  FFMA R15, R10.reuse, R11, 0.24022644758224487305 ;  /* 0x3e75fdec0a0f7423 */ /* 0x040fe2000000000b */
[----:B------:R-:W-:Y:S02]  /*0790*/  SEL R11, RZ, 0x83000000, P2 ;  /* 0x83000000ff0b7807 */ /* 0x000fe40001000000 */
[----:B------:R-:W-:Y:S01]  /*07a0*/  FSETP.GEU.AND P2, PT, R13, RZ, PT ;  /* 0x000000ff0d00720b */ /* 0x000fe20003f4e000 */
[----:B------:R-:W-:Y:S01]  /*07b0*/  FFMA R15, R10, R15, 0.69314718246459960938 ;  /* 0x3f3172180a0f7423 */ /* 0x000fe2000000000f */
[----:B-1----:R-:W-:Y:S01]  /*07c0*/  LEA R12, R12, -R11, 0x17 ;  /* 0x8000000b0c0c7211 */ /* 0x002fe200078eb8ff */
[----:B------:R-:W-:Y:S01]  /*07d0*/  VIADD R14, R11, 0x7f000000 ;  /* 0x7f0000000b0e7836 */ /* 0x000fe20000000000 */
[----:B------:R-:W-:Y:S01]  /*07e0*/  FSEL R11, RZ, +INF , !P2 ;  /* 0x7f800000ff0b7808 */ /* 0x000fe20005000000 */
[----:B------:R-:W-:-:S04]  /*07f0*/  FFMA R15, R10, R15, 1 ;  /* 0x3f8000000a0f7423 */ /* 0x000fc8000000000f */
[----:B------:R-:W-:-:S04]  /*0800*/  FMUL R15, R14, R15 ;  /* 0x0000000f0e0f7220 */ /* 0x000fc80000400000 */
[----:B------:R-:W-:Y:S01]  /*0810*/  @!P3 FMUL R11, R12, R15 ;  /* 0x0000000f0c0bb220 */ /* 0x000fe20000400000 */
[----:B------:R-:W-:-:S07]  /*0820*/  @!P0 LOP3.LUT R11, R3, 0x7fffffff, RZ, 0xc0, !PT ;  /* 0x7fffffff030b8812 */ /* 0x000fce00078ec0ff */
.L_x_7:
[----:B------:R-:W-:Y:S05]  /*0830*/  BSYNC.RECONVERGENT B1 ;  /* 0x0000000000017941 */ /* 0x000fea0003800200 */
.L_x_6:
[----:B------:R-:W0:Y:S01]  /*0840*/  MUFU.RCP R10, R11 ;  /* 0x0000000b000a7308 */ /* 0x000e220000001000 */
[----:B------:R-:W-:Y:S07]  /*0850*/  BSSY.RECONVERGENT B1, `(.L_x_8) ;  /* 0x000000b000017945 */ /* 0x000fee0003800200 */
[----:B------:R-:W1:Y:S01]  /*0860*/  FCHK P0, R0, R11 ;  /* 0x0000000b00007302 */ /* 0x000e620000000000 */
[----:B0-----:R-:W-:-:S04]  /*0870*/  FFMA R3, R10, -R11, 1 ;  /* 0x3f8000000a037423 */ /* 0x001fc8000000080b */
[----:B------:R-:W-:-:S04]  /*0880*/  FFMA R3, R10, R3, R10 ;  /* 0x000000030a037223 */ /* 0x000fc8000000000a */
[----:B------:R-:W-:-:S04]  /*0890*/  FFMA R10, R0, R3, RZ ;  /* 0x00000003000a7223 */ /* 0x000fc800000000ff */
[----:B------:R-:W-:-:S04]  /*08a0*/  FFMA R12, R10, -R11, R0 ;  /* 0x8000000b0a0c7223 */ /* 0x000fc80000000000 */
[----:B------:R-:W-:Y:S01]  /*08b0*/  FFMA R3, R3, R12, R10 ;  /* 0x0000000c03037223 */ /* 0x000fe2000000000a */
[----:B-1----:R-:W-:Y:S06]  /*08c0*/  @!P0 BRA `(.L_x_9) ;  /* 0x00000000000c8947 */ /* 0x002fec0003800000 */
[----:B------:R-:W-:Y:S02]  /*08d0*/  MOV R3, R11 ;  /* 0x0000000b00037202 */ /* 0x000fe40000000f00 */
[----:B------:R-:W-:-:S07]  /*08e0*/  MOV R10, 0x900 ;  /* 0x00000900000a7802 */ /* 0x000fce0000000f00 */
[----:B------:R-:W-:Y:S05]  /*08f0*/  CALL.REL.NOINC `($__internal_0_$__cuda_sm3x_div_rn_noftz_f32_slowpath) ;  /* 0x0000000400e07944 */ /* 0x000fea0003c00000 */
.L_x_9:
[----:B------:R-:W-:Y:S05]  /*0900*/  BSYNC.RECONVERGENT B1 ;  /* 0x0000000000017941 */ /* 0x000fea0003800200 */
.L_x_8:
[----:B------:R-:W-:-:S05]  /*0910*/  IMAD.WIDE R10, R9, 0x4, R6 ;  /* 0x00000004090a7825 */ /* 0x000fca00078e0206 */
[----:B------:R0:W-:Y:S02]  /*0920*/  STG.E desc[UR4][R10.64], R3 ;  /* 0x000000030a007986 */ /* 0x0001e4000c101904 */
.L_x_5:
[----:B------:R-:W-:Y:S05]  /*0930*/  BSYNC.RECONVERGENT B0 ;  /* 0x0000000000007941 */ /* 0x000fea0003800200 */
.L_x_4:
[----:B------:R-:W-:Y:S01]  /*0940*/  VIADD R9, R9, 0x80 ;  /* 0x0000008009097836 */ /* 0x000fe20000000000 */
[----:B------:R-:W-:Y:S06]  /*0950*/  @P1 BRA `(.L_x_10) ;  /* 0xfffffff800581947 */ /* 0x000fec000383ffff */
[----:B------:R-:W-:Y:S05]  /*0960*/  EXIT ;  /* 0x000000000000794d */ /* 0x000fea0003800000 */
.L_x_3:
        /* <DEDUP_REMOVED lines=10> */
.L_x_15:
[----:B0-----:R-:W-:-:S06]  /*0a10*/  IMAD.WIDE R10, R9, 0x4, R4 ;  /* 0x00000004090a7825 */ /* 0x001fcc00078e0204 */
[----:B------:R0:W2:Y:S01]  /*0a20*/  LDG.E R10, desc[UR4][R10.64] ;  /* 0x000000040a0a7981 */ /* 0x0000a2000c1e1900 */
[----:B------:R-:W-:Y:S02]  /*0a30*/  HFMA2 R13, -RZ, RZ, 3.7421875, 0 ;  /* 0x437c0000ff0d7431 */ /* 0x000fe400000001ff */
[----:B------:R-:W-:Y:S01]  /*0a40*/  IMAD.MOV.U32 R3, RZ, RZ, 0x3bbb989d ;  /* 0x3bbb989dff037424 */ /* 0x000fe200078e00ff */
[----:B------:R-:W-:Y:S01]  /*0a50*/  BSSY.RECONVERGENT B0, `(.L_x_11) ;  /* 0x000004e000007945 */ /* 0x000fe20003800200 */
[----:B0-----:R-:W-:Y:S02]  /*0a60*/  IMAD.MOV.U32 R11, RZ, RZ, 0x3f800000 ;  /* 0x3f800000ff0b7424 */ /* 0x001fe400078e00ff */
[----:B--2---:R-:W-:-:S04]  /*0a70*/  FFMA.SAT R0, R10, R3, 0.5 ;  /* 0x3f0000000a007423 */ /* 0x004fc80000002003 */
[----:B------:R-:W-:-:S04]  /*0a80*/  FFMA.RM R0, R0, R13, 12582913 ;  /* 0x4b40000100007423 */ /* 0x000fc8000000400d */
[C---:B------:R-:W-:Y:S01]  /*0a90*/  FADD R3, R0.reuse, -12583039 ;  /* 0xcb40007f00037421 */ /* 0x040fe20000000000 */
[----:B------:R-:W-:-:S03]  /*0aa0*/  SHF.L.U32 R0, R0, 0x17, RZ ;  /* 0x0000001700007819 */ /* 0x000fc600000006ff */
        /* <DEDUP_REMOVED lines=11> */
[----:B------:R-:W-:Y:S01]  /*0b60*/  FSETP.GEU.AND P0, PT, |R3|, 1.175494350822287508e-38, PT ;  /* 0x008000000300780b */ /* 0x000fe20003f0e200 */
[----:B------:R-:W-:-:S03]  /*0b70*/  IMAD.MOV.U32 R17, RZ, RZ, 0x3a2c32e4 ;  /* 0x3a2c32e4ff117424 */ /* 0x000fc600078e00ff */
[----:B------:R-:W-:-:S04]  /*0b80*/  FSEL R8, R8, |R3|, !P0 ;  /* 0x4000000308087208 */ /* 0x000fc80004000000 */
[----:B------:R-:W-:-:S04]  /*0b90*/  IADD3 R10, PT, PT, R8, -0x3f3504f3, RZ ;  /* 0xc0cafb0d080a7810 */ /* 0x000fc80007ffe0ff */
[----:B------:R-:W-:Y:S02]  /*0ba0*/  LOP3.LUT R11, R10, 0xff800000, RZ, 0xc0, !PT ;  /* 0xff8000000a0b7812 */ /* 0x000fe400078ec0ff */
[----:B------:R-:W-:Y:S02]  /*0bb0*/  FSEL R10, RZ, -24, P0 ;  /* 0xc1c00000ff0a7808 */ /* 0x000fe40000000000 */
[-C--:B------:R-:W-:Y:S02]  /*0bc0*/  IADD3 R8, PT, PT, R8, -R11.reuse, RZ ;  /* 0x8000000b08087210 */ /* 0x080fe40007ffe0ff */
[----:B------:R-:W-:Y:S02]  /*0bd0*/  I2FP.F32.S32 R11, R11 ;  /* 0x0000000b000b7245 */ /* 0x000fe40000201400 */
[----:B------:R-:W-:Y:S01]  /*0be0*/  FSETP.NEU.AND P0, PT, |R3|, +INF , PT ;  /* 0x7f8000000300780b */ /* 0x000fe20003f0d200 */
[C---:B------:R-:W-:Y:S01]  /*0bf0*/  FADD R12, R8.reuse, 1 ;  /* 0x3f800000080c7421 */ /* 0x040fe20000000000 */
[----:B------:R-:W-:Y:S01]  /*0c00*/  FADD R13, R8, -1 ;  /* 0xbf800000080d7421 */ /* 0x000fe20000000000 */
[----:B------:R-:W-:Y:S01]  /*0c10*/  FFMA R11, R11, 1.1920928955078125e-07, R10 ;  /* 0x340000000b0b7823 */ /* 0x000fe2000000000a */
[----:B------:R-:W-:-:S02]  /*0c20*/  FSETP.NEU.AND P0, PT, R3, RZ, P0 ;  /* 0x000000ff0300720b */ /* 0x000fc4000070d000 */
[----:B------:R-:W-:Y:S01]  /*0c30*/  FADD R15, R13, R13 ;  /* 0x0000000d0d0f7221 */ /* 0x000fe20000000000 */
[----:B------:R-:W0:Y:S10]  /*0c40*/  MUFU.RCP R12, R12 ;  /* 0x0000000c000c7308 */ /* 0x000e340000001000 */
[----:B------:R-:W-:Y:S01]  /*0c50*/  @!P0 FADD R3, R3, R3 ;  /* 0x0000000303038221 */ /* 0x000fe20000000000 */
[----:B0-----:R-:W-:-:S04]  /*0c60*/  FMUL R8, R12, R15 ;  /* 0x0000000f0c087220 */ /* 0x001fc80000400000 */
        /* <DEDUP_REMOVED lines=15> */
[----:B------:R-:W-:-:S04]  /*0d60*/  FFMA R12, R13, R12, R14 ;  /* 0x0000000c0d0c7223 */ /* 0x000fc8000000000e */
[----:B------:R-:W-:-:S04]  /*0d70*/  FFMA R15, R8, R15, R12 ;  /* 0x0000000f080f7223 */ /* 0x000fc8000000000c */
[----:B------:R-:W-:-:S04]  /*0d80*/  FADD R11, R10, R15 ;  /* 0x0000000f0a0b7221 */ /* 0x000fc80000000000 */
[----:B------:R-:W-:Y:S01]  /*0d90*/  FMUL R8, R11, 2 ;  /* 0x400000000b087820 */ /* 0x000fe20000400000 */
[----:B------:R-:W-:-:S03]  /*0da0*/  FADD R10, -R10, R11 ;  /* 0x0000000b0a0a7221 */ /* 0x000fc60000000100 */
[----:B------:R-:W0:Y:S01]  /*0db0*/  FRND R13, R8 ;  /* 0x00000008000d7307 */ /* 0x000e220000201000 */
[----:B------:R-:W-:Y:S01]  /*0dc0*/  FADD R10, R15, -R10 ;  /* 0x8000000a0f0a7221 */ /* 0x000fe20000000000 */
[----:B------:R-:W-:Y:S01]  /*0dd0*/  FFMA R11, R11, 2, -R8 ;  /* 0x400000000b0b7823 */ /* 0x000fe20000000808 */
[----:B------:R-:W-:Y:S02]  /*0de0*/  MOV R15, 0x391fcb8e ;  /* 0x391fcb8e000f7802 */ /* 0x000fe40000000f00 */
[----:B------:R-:W-:Y:S01]  /*0df0*/  FSETP.GT.AND P2, PT, |R8|, 152, PT ;  /* 0x431800000800780b */ /* 0x000fe20003f44200 */
        /* <DEDUP_REMOVED lines=8> */
[----:B------:R-:W-:Y:S01]  /*0e80*/  FFMA R13, R10, R11, 0.24022644758224487305 ;  /* 0x3e75fdec0a0d7423 */ /* 0x000fe2000000000b */
[----:B------:R-:W-:Y:S02]  /*0e90*/  SEL R11, RZ, 0x83000000, P1 ;  /* 0x83000000ff0b7807 */ /* 0x000fe40000800000 */
[----:B------:R-:W-:Y:S01]  /*0ea0*/  FSETP.GEU.AND P1, PT, R8, RZ, PT ;  /* 0x000000ff0800720b */ /* 0x000fe20003f2e000 */
[----:B------:R-:W-:Y:S01]  /*0eb0*/  FFMA R15, R10, R13, 0.69314718246459960938 ;  /* 0x3f3172180a0f7423 */ /* 0x000fe2000000000d */
[----:B------:R-:W-:Y:S01]  /*0ec0*/  IADD3 R13, PT, PT, R11, 0x7f000000, RZ ;  /* 0x7f0000000b0d7810 */ /* 0x000fe20007ffe0ff */
[----:B-1----:R-:W-:Y:S01]  /*0ed0*/  IMAD R12, R12, 0x800000, -R11 ;  /* 0x008000000c0c7824 */ /* 0x002fe200078e0a0b */
[----:B------:R-:W-:Y:S01]  /*0ee0*/  FSEL R11, RZ, +INF , !P1 ;  /* 0x7f800000ff0b7808 */ /* 0x000fe20004800000 */
[----:B------:R-:W-:-:S04]  /*0ef0*/  FFMA R10, R10, R15, 1 ;  /* 0x3f8000000a0a7423 */ /* 0x000fc8000000000f */
[----:B------:R-:W-:-:S04]  /*0f00*/  FMUL R13, R13, R10 ;  /* 0x0000000a0d0d7220 */ /* 0x000fc80000400000 */
[----:B------:R-:W-:Y:S01]  /*0f10*/  @!P2 FMUL R11, R12, R13 ;  /* 0x0000000d0c0ba220 */ /* 0x000fe20000400000 */
[----:B------:R-:W-:-:S07]  /*0f20*/  @!P0 LOP3.LUT R11, R3, 0x7fffffff, RZ, 0xc0, !PT ;  /* 0x7fffffff030b8812 */ /* 0x000fce00078ec0ff */
.L_x_12:
[----:B------:R-:W-:Y:S05]  /*0f30*/  BSYNC.RECONVERGENT B0 ;  /* 0x0000000000007941 */ /* 0x000fea0003800200 */
.L_x_11:
        /* <DEDUP_REMOVED lines=12> */
.L_x_14:
[----:B------:R-:W-:Y:S05]  /*1000*/  BSYNC.RECONVERGENT B0 ;  /* 0x0000000000007941 */ /* 0x000fea0003800200 */
.L_x_13:
[----:B------:R-:W-:Y:S01]  /*1010*/  IADD3 R2, PT, PT, R2, 0x1, RZ ;  /* 0x0000000102027810 */ /* 0x000fe20007ffe0ff */
[----:B------:R-:W-:-:S03]  /*1020*/  IMAD.WIDE R10, R9, 0x4, R6 ;  /* 0x00000004090a7825 */ /* 0x000fc600078e0206 */
[----:B------:R-:W-:Y:S02]  /*1030*/  ISETP.NE.AND P0, PT, R2, RZ, PT ;  /* 0x000000ff0200720c */ /* 0x000fe40003f05270 */
[----:B------:R0:W-:Y:S11]  /*1040*/  STG.E desc[UR4][R10.64], R3 ;  /* 0x000000030a007986 */ /* 0x0001f6000c101904 */
[----:B------:R-:W-:Y:S05]  /*1050*/  @!P0 EXIT ;  /* 0x000000000000894d */ /* 0x000fea0003800000 */
[----:B------:R-:W-:Y:S01]  /*1060*/  VIADD R9, R9, 0x80 ;  /* 0x0000008009097836 */ /* 0x000fe20000000000 */
[----:B------:R-:W-:Y:S06]  /*1070*/  BRA `(.L_x_15) ;  /* 0xfffffff800647947 */ /* 0x000fec000383ffff */
        .weak           $__internal_0_$__cuda_sm3x_div_rn_noftz_f32_slowpath
        .type           $__internal_0_$__cuda_sm3x_div_rn_noftz_f32_slowpath,@function
        .size           $__internal_0_$__cuda_sm3x_div_rn_noftz_f32_slowpath,(.L_x_169 - $__internal_0_$__cuda_sm3x_div_rn_noftz_f32_slowpath)
$__internal_0_$__cuda_sm3x_div_rn_noftz_f32_slowpath:
[----:B------:R-:W-:Y:S01]  /*1080*/  SHF.R.U32.HI R11, RZ, 0x17, R3 ;  /* 0x00000017ff0b7819 */ /* 0x000fe20000011603 */
[----:B------:R-:W-:Y:S01]  /*1090*/  BSSY.RECONVERGENT B2, `(.L_x_16) ;  /* 0x0000062000027945 */ /* 0x000fe20003800200 */
[----:B------:R-:W-:Y:S02]  /*10a0*/  SHF.R.U32.HI R12, RZ, 0x17, R0 ;  /* 0x00000017ff0c7819 */ /* 0x000fe40000011600 */
[----:B------:R-:W-:Y:S02]  /*10b0*/  LOP3.LUT R11, R11, 0xff, RZ, 0xc0, !PT ;  /* 0x000000ff0b0b7812 */ /* 0x000fe400078ec0ff */
[----:B------:R-:W-:Y:S02]  /*10c0*/  LOP3.LUT R13, R12, 0xff, RZ, 0xc0, !PT ;  /* 0x000000ff0c0d7812 */ /* 0x000fe400078ec0ff */
[----:B------:R-:W-:Y:S02]  /*10d0*/  IADD3 R15, PT, PT, R11, -0x1, RZ ;  /* 0xffffffff0b0f7810 */ /* 0x000fe40007ffe0ff */
[----:B------:R-:W-:-:S02]  /*10e0*/  IADD3 R14, PT, PT, R13, -0x1, RZ ;  /* 0xffffffff0d0e7810 */ /* 0x000fc40007ffe0ff */
[----:B------:R-:W-:-:S04]  /*10f0*/  ISETP.GT.U32.AND P0, PT, R15, 0xfd, PT ;  /* 0x000000fd0f00780c */ /* 0x000fc80003f04070 */
[----:B------:R-:W-:-:S13]  /*1100*/  ISETP.GT.U32.OR P0, PT, R14, 0xfd, P0 ;  /* 0x000000fd0e00780c */ /* 0x000fda0000704470 */
[----:B------:R-:W-:Y:S01]  /*1110*/  @!P0 IMAD.MOV.U32 R12, RZ, RZ, RZ ;  /* 0x000000ffff0c8224 */ /* 0x000fe200078e00ff */
[----:B------:R-:W-:Y:S06]  /*1120*/  @!P0 BRA `(.L_x_17) ;  /* 0x00000000005c8947 */ /* 0x000fec0003800000 */
[----:B------:R-:W-:Y:S02]  /*1130*/  FSETP.GTU.FTZ.AND P0, PT, |R0|, +INF , PT ;  /* 0x7f8000000000780b */ /* 0x000fe40003f1c200 */
[----:B------:R-:W-:-:S04]  /*1140*/  FSETP.GTU.FTZ.AND P2, PT, |R3|, +INF , PT ;  /* 0x7f8000000300780b */ /* 0x000fc80003f5c200 */
[----:B------:R-:W-:-:S13]  /*1150*/  PLOP3.LUT P0, PT, P0, P2, PT, 0xf8, 0x8f ;  /* 0x00000000008f781c */ /* 0x000fda0000705f70 */
[----:B------:R-:W-:Y:S05]  /*1160*/  @P0 BRA `(.L_x_18) ;  /* 0x00000004004c0947 */ /* 0x000fea0003800000 */
[----:B------:R-:W-:-:S13]  /*1170*/  LOP3.LUT P0, RZ, R3, 0x7fffffff, R0, 0xc8, !PT ;  /* 0x7fffffff03ff7812 */ /* 0x000fda000780c800 */
[----:B------:R-:W-:Y:S05]  /*1180*/  @!P0 BRA `(.L_x_19) ;  /* 0x00000004003c8947 */ /* 0x000fea0003800000 */
[C---:B------:R-:W-:Y:S02]  /*1190*/  FSETP.NEU.FTZ.AND P3, PT, |R0|.reuse, +INF , PT ;  /* 0x7f8000000000780b */ /* 0x040fe40003f7d200 */
[----:B------:R-:W-:Y:S02]  /*11a0*/  FSETP.NEU.FTZ.AND P2, PT, |R3|, +INF , PT ;  /* 0x7f8000000300780b */ /* 0x000fe40003f5d200 */
[----:B------:R-:W-:-:S11]  /*11b0*/  FSETP.NEU.FTZ.AND P0, PT, |R0|, +INF , PT ;  /* 0x7f8000000000780b */ /* 0x000fd60003f1d200 */
[----:B------:R-:W-:Y:S05]  /*11c0*/  @!P2 BRA !P3, `(.L_x_19) ;  /* 0x00000004002ca947 */ /* 0x000fea0005800000 */
[----:B------:R-:W-:-:S04]  /*11d0*/  LOP3.LUT P3, RZ, R0, 0x7fffffff, RZ, 0xc0, !PT ;  /* 0x7fffffff00ff7812 */ /* 0x000fc8000786c0ff */
[----:B------:R-:W-:-:S13]  /*11e0*/  PLOP3.LUT P2, PT, P2, P3, PT, 0x2f, 0xf2 ;  /* 0x0000000000f2781c */ /* 0x000fda0001746577 */
[----:B------:R-:W-:Y:S05]  /*11f0*/  @P2 BRA `(.L_x_20) ;  /* 0x0000000400182947 */ /* 0x000fea0003800000 */
[----:B------:R-:W-:-:S04]  /*1200*/  LOP3.LUT P2, RZ, R3, 0x7fffffff, RZ, 0xc0, !PT ;  /* 0x7fffffff03ff7812 */ /* 0x000fc8000784c0ff */
[----:B------:R-:W-:-:S13]  /*1210*/  PLOP3.LUT P0, PT, P0, P2, PT, 0x2f, 0xf2 ;  /* 0x0000000000f2781c */ /* 0x000fda0000704577 */
[----:B------:R-:W-:Y:S05]  /*1220*/  @P0 BRA `(.L_x_21) ;  /* 0x0000000400000947 */ /* 0x000fea0003800000 */
[----:B------:R-:W-:Y:S02]  /*1230*/  ISETP.GE.AND P0, PT, R14, RZ, PT ;  /* 0x000000ff0e00720c */ /* 0x000fe40003f06270 */
[----:B------:R-:W-:-:S11]  /*1240*/  ISETP.GE.AND P2, PT, R15, RZ, PT ;  /* 0x000000ff0f00720c */ /* 0x000fd60003f46270 */
[----:B------:R-:W-:Y:S01]  /*1250*/  @P0 MOV R12, RZ ;  /* 0x000000ff000c0202 */ /* 0x000fe20000000f00 */
[----:B------:R-:W-:Y:S01]  /*1260*/  @!P0 FFMA R0, R0, 1.84467440737095516160e+19, RZ ;  /* 0x5f80000000008823 */ /* 0x000fe200000000ff */
[----:B------:R-:W-:Y:S01]  /*1270*/  @!P0 MOV R12, 0xffffffc0 ;  /* 0xffffffc0000c8802 */ /* 0x000fe20000000f00 */
[----:B------:R-:W-:-:S04]  /*1280*/  @!P2 FFMA R3, R3, 1.84467440737095516160e+19, RZ ;  /* 0x5f8000000303a823 */ /* 0x000fc800000000ff */
[----:B------:R-:W-:-:S07]  /*1290*/  @!P2 VIADD R12, R12, 0x40 ;  /* 0x000000400c0ca836 */ /* 0x000fce0000000000 */
.L_x_17:
[----:B------:R-:W-:Y:S01]  /*12a0*/  LEA R14, R11, 0xc0800000, 0x17 ;  /* 0xc08000000b0e7811 */ /* 0x000fe200078eb8ff */
[----:B------:R-:W-:Y:S01]  /*12b0*/  BSSY.RECONVERGENT B3, `(.L_x_22) ;  /* 0x0000036000037945 */ /* 0x000fe20003800200 */
[----:B------:R-:W-:Y:S02]  /*12c0*/  IADD3 R13, PT, PT, R13, -0x7f, RZ ;  /* 0xffffff810d0d7810 */ /* 0x000fe40007ffe0ff */
[----:B------:R-:W-:-:S03]  /*12d0*/  IADD3 R15, PT, PT, -R14, R3, RZ ;  /* 0x000000030e0f7210 */ /* 0x000fc60007ffe1ff */
[----:B------:R-:W-:Y:S01]  /*12e0*/  IMAD R0, R13, -0x800000, R0 ;  /* 0xff8000000d007824 */ /* 0x000fe200078e0200 */
[----:B------:R-:W0:Y:S01]  /*12f0*/  MUFU.RCP R3, R15 ;  /* 0x0000000f00037308 */ /* 0x000e220000001000 */
[----:B------:R-:W-:Y:S01]  /*1300*/  FADD.FTZ R17, -R15, -RZ ;  /* 0x800000ff0f117221 */ /* 0x000fe20000010100 */
[----:B------:R-:W-:-:S04]  /*1310*/  IADD3 R13, PT, PT, R13, 0x7f, -R11 ;  /* 0x0000007f0d0d7810 */ /* 0x000fc80007ffe80b */
[----:B------:R-:W-:Y:S01]  /*1320*/  IADD3 R13, PT, PT, R13, R12, RZ ;  /* 0x0000000c0d0d7210 */ /* 0x000fe20007ffe0ff */
[----:B0-----:R-:W-:-:S04]  /*1330*/  FFMA R14, R3, R17, 1 ;  /* 0x3f800000030e7423 */ /* 0x001fc80000000011 */
[----:B------:R-:W-:-:S04]  /*1340*/  FFMA R3, R3, R14, R3 ;  /* 0x0000000e03037223 */ /* 0x000fc80000000003 */
[----:B------:R-:W-:-:S04]  /*1350*/  FFMA R14, R0, R3, RZ ;  /* 0x00000003000e7223 */ /* 0x000fc800000000ff */
[----:B------:R-:W-:-:S04]  /*1360*/  FFMA R16, R17, R14, R0 ;  /* 0x0000000e11107223 */ /* 0x000fc80000000000 */
[----:B------:R-:W-:-:S04]  /*1370*/  FFMA R14, R3, R16, R14 ;  /* 0x00000010030e7223 */ /* 0x000fc8000000000e */
[----:B------:R-:W-:-:S04]  /*1380*/  FFMA R17, R17, R14, R0 ;  /* 0x0000000e11117223 */ /* 0x000fc80000000000 */
[----:B------:R-:W-:-:S05]  /*1390*/  FFMA R0, R3, R17, R14 ;  /* 0x0000001103007223 */ /* 0x000fca000000000e */
[----:B------:R-:W-:-:S04]  /*13a0*/  SHF.R.U32.HI R11, RZ, 0x17, R0 ;  /* 0x00000017ff0b7819 */ /* 0x000fc80000011600 */
[----:B------:R-:W-:-:S05]  /*13b0*/  LOP3.LUT R11, R11, 0xff, RZ, 0xc0, !PT ;  /* 0x000000ff0b0b7812 */ /* 0x000fca00078ec0ff */
[----:B------:R-:W-:-:S05]  /*13c0*/  IMAD.IADD R15, R11, 0x1, R13 ;  /* 0x000000010b0f7824 */ /* 0x000fca00078e020d */
[----:B------:R-:W-:-:S04]  /*13d0*/  IADD3 R11, PT, PT, R15, -0x1, RZ ;  /* 0xffffffff0f0b7810 */ /* 0x000fc80007ffe0ff */
[----:B------:R-:W-:-:S13]  /*13e0*/  ISETP.GE.U32.AND P0, PT, R11, 0xfe, PT ;  /* 0x000000fe0b00780c */ /* 0x000fda0003f06070 */
[----:B------:R-:W-:Y:S05]  /*13f0*/  @!P0 BRA `(.L_x_23) ;  /* 0x0000000000808947 */ /* 0x000fea0003800000 */
[----:B------:R-:W-:-:S13]  /*1400*/  ISETP.GT.AND P0, PT, R15, 0xfe, PT ;  /* 0x000000fe0f00780c */ /* 0x000fda0003f04270 */
[----:B------:R-:W-:Y:S05]  /*1410*/  @P0 BRA `(.L_x_24) ;  /* 0x00000000006c0947 */ /* 0x000fea0003800000 */
[----:B------:R-:W-:-:S13]  /*1420*/  ISETP.GE.AND P0, PT, R15, 0x1, PT ;  /* 0x000000010f00780c */ /* 0x000fda0003f06270 */
[----:B------:R-:W-:Y:S05]  /*1430*/  @P0 BRA `(.L_x_25) ;  /* 0x0000000000740947 */ /* 0x000fea0003800000 */
[----:B------:R-:W-:Y:S02]  /*1440*/  ISETP.GE.AND P0, PT, R15, -0x18, PT ;  /* 0xffffffe80f00780c */ /* 0x000fe40003f06270 */
[----:B------:R-:W-:-:S11]  /*1450*/  LOP3.LUT R0, R0, 0x80000000, RZ, 0xc0, !PT ;  /* 0x8000000000007812 */ /* 0x000fd600078ec0ff */
[----:B------:R-:W-:Y:S05]  /*1460*/  @!P0 BRA `(.L_x_25) ;  /* 0x0000000000688947 */ /* 0x000fea0003800000 */
[-CC-:B------:R-:W-:Y:S01]  /*1470*/  FFMA.RZ R11, R3, R17.reuse, R14.reuse ;  /* 0x00000011030b7223 */ /* 0x180fe2000000c00e */
[C---:B------:R-:W-:Y:S02]  /*1480*/  ISETP.NE.AND P3, PT, R15.reuse, RZ, PT ;  /* 0x000000ff0f00720c */ /* 0x040fe40003f65270 */
[----:B------:R-:W-:Y:S02]  /*1490*/  ISETP.NE.AND P2, PT, R15, RZ, PT ;  /* 0x000000ff0f00720c */ /* 0x000fe40003f45270 */
[----:B------:R-:W-:Y:S01]  /*14a0*/  LOP3.LUT R12, R11, 0x7fffff, RZ, 0xc0, !PT ;  /* 0x007fffff0b0c7812 */ /* 0x000fe200078ec0ff */
[CCC-:B------:R-:W-:Y:S01]  /*14b0*/  FFMA.RP R11, R3.reuse, R17.reuse, R14.reuse ;  /* 0x00000011030b7223 */ /* 0x1c0fe2000000800e */
[----:B------:R-:W-:Y:S01]  /*14c0*/  FFMA.RM R14, R3, R17, R14 ;  /* 0x00000011030e7223 */ /* 0x000fe2000000400e */
[----:B------:R-:W-:Y:S02]  /*14d0*/  IADD3 R3, PT, PT, R15, 0x20, RZ ;  /* 0x000000200f037810 */ /* 0x000fe40007ffe0ff */
[----:B------:R-:W-:-:S02]  /*14e0*/  LOP3.LUT R12, R12, 0x800000, RZ, 0xfc, !PT ;  /* 0x008000000c0c7812 */ /* 0x000fc400078efcff */
[----:B------:R-:W-:Y:S02]  /*14f0*/  IADD3 R13, PT, PT, -R15, RZ, RZ ;  /* 0x000000ff0f0d7210 */ /* 0x000fe40007ffe1ff */
[----:B------:R-:W-:Y:S02]  /*1500*/  SHF.L.U32 R3, R12, R3, RZ ;  /* 0x000000030c037219 */ /* 0x000fe400000006ff */
[----:B------:R-:W-:Y:S02]  /*1510*/  FSETP.NEU.FTZ.AND P0, PT, R11, R14, PT ;  /* 0x0000000e0b00720b */ /* 0x000fe40003f1d000 */
[----:B------:R-:W-:Y:S02]  /*1520*/  SEL R11, R13, RZ, P3 ;  /* 0x000000ff0d0b7207 */ /* 0x000fe40001800000 */
[----:B------:R-:W-:Y:S02]  /*1530*/  ISETP.NE.AND P2, PT, R3, RZ, P2 ;  /* 0x000000ff0300720c */ /* 0x000fe40001745270 */
[----:B------:R-:W-:-:S02]  /*1540*/  SHF.R.U32.HI R11, RZ, R11, R12 ;  /* 0x0000000bff0b7219 */ /* 0x000fc4000001160c */
[----:B------:R-:W-:Y:S02]  /*1550*/  PLOP3.LUT P0, PT, P0, P2, PT, 0xf8, 0x8f ;  /* 0x00000000008f781c */ /* 0x000fe40000705f70 */
[----:B------:R-:W-:Y:S02]  /*1560*/  SHF.R.U32.HI R12, RZ, 0x1, R11 ;  /* 0x00000001ff0c7819 */ /* 0x000fe4000001160b */
[----:B------:R-:W-:-:S04]  /*1570*/  SEL R3, RZ, 0x1, !P0 ;  /* 0x00000001ff037807 */ /* 0x000fc80004000000 */
[----:B------:R-:W-:-:S04]  /*1580*/  LOP3.LUT R14, R3, 0x1, R12, 0xf8, !PT ;  /* 0x00000001030e7812 */ /* 0x000fc800078ef80c */
[----:B------:R-:W-:-:S05]  /*1590*/  LOP3.LUT R11, R14, R11, RZ, 0xc0, !PT ;  /* 0x0000000b0e0b7212 */ /* 0x000fca00078ec0ff */
[----:B------:R-:W-:-:S05]  /*15a0*/  IMAD.IADD R11, R12, 0x1, R11 ;  /* 0x000000010c0b7824 */ /* 0x000fca00078e020b */
[----:B------:R-:W-:Y:S01]  /*15b0*/  LOP3.LUT R0, R11, R0, RZ, 0xfc, !PT ;  /* 0x000000000b007212 */ /* 0x000fe200078efcff */
[----:B------:R-:W-:Y:S06]  /*15c0*/  BRA `(.L_x_25) ;  /* 0x0000000000107947 */ /* 0x000fec0003800000 */
.L_x_24:
[----:B------:R-:W-:-:S04]  /*15d0*/  LOP3.LUT R0, R0, 0x80000000, RZ, 0xc0, !PT ;  /* 0x8000000000007812 */ /* 0x000fc800078ec0ff */
[----:B------:R-:W-:Y:S01]  /*15e0*/  LOP3.LUT R0, R0, 0x7f800000, RZ, 0xfc, !PT ;  /* 0x7f80000000007812 */ /* 0x000fe200078efcff */
[----:B------:R-:W-:Y:S06]  /*15f0*/  BRA `(.L_x_25) ;  /* 0x0000000000047947 */ /* 0x000fec0003800000 */
.L_x_23:
[----:B------:R-:W-:-:S07]  /*1600*/  LEA R0, R13, R0, 0x17 ;  /* 0x000000000d007211 */ /* 0x000fce00078eb8ff */
.L_x_25:
[----:B------:R-:W-:Y:S05]  /*1610*/  BSYNC.RECONVERGENT B3 ;  /* 0x0000000000037941 */ /* 0x000fea0003800200 */
.L_x_22:
[----:B------:R-:W-:Y:S05]  /*1620*/  BRA `(.L_x_26) ;  /* 0x0000000000207947 */ /* 0x000fea0003800000 */
.L_x_21:
[----:B------:R-:W-:-:S04]  /*1630*/  LOP3.LUT R0, R3, 0x80000000, R0, 0x48, !PT ;  /* 0x8000000003007812 */ /* 0x000fc800078e4800 */
[----:B------:R-:W-:Y:S01]  /*1640*/  LOP3.LUT R0, R0, 0x7f800000, RZ, 0xfc, !PT ;  /* 0x7f80000000007812 */ /* 0x000fe200078efcff */
[----:B------:R-:W-:Y:S06]  /*1650*/  BRA `(.L_x_26) ;  /* 0x0000000000147947 */ /* 0x000fec0003800000 */
.L_x_20:
[----:B------:R-:W-:Y:S01]  /*1660*/  LOP3.LUT R0, R3, 0x80000000, R0, 0x48, !PT ;  /* 0x8000000003007812 */ /* 0x000fe200078e4800 */
[----:B------:R-:W-:Y:S06]  /*1670*/  BRA `(.L_x_26) ;  /* 0x00000000000c7947 */ /* 0x000fec0003800000 */
.L_x_19:
[----:B------:R-:W0:Y:S01]  /*1680*/  MUFU.RSQ R0, -QNAN ;  /* 0xffc0000000007908 */ /* 0x000e220000001400 */
[----:B------:R-:W-:Y:S05]  /*1690*/  BRA `(.L_x_26) ;  /* 0x0000000000047947 */ /* 0x000fea0003800000 */
.L_x_18:
[----:B------:R-:W-:-:S07]  /*16a0*/  FADD.FTZ R0, R0, R3 ;  /* 0x0000000300007221 */ /* 0x000fce0000010000 */
.L_x_26:
[----:B------:R-:W-:Y:S05]  /*16b0*/  BSYNC.RECONVERGENT B2 ;  /* 0x0000000000027941 */ /* 0x000fea0003800200 */
.L_x_16:
[----:B------:R-:W-:Y:S01]  /*16c0*/  HFMA2 R11, -RZ, RZ, 0, 0 ;  /* 0x00000000ff0b7431 */ /* 0x000fe200000001ff */
[----:B0-----:R-:W-:-:S03]  /*16d0*/  MOV R3, R0 ;  /* 0x0000000000037202 */ /* 0x001fc60000000f00 */
[----:B------:R-:W-:Y:S05]  /*16e0*/  RET.REL.NODEC R10 `(_ZN3cub18CUB_300001_SM_10006detail9transform16transform_kernelINS2_10policy_hubILb1EN4cuda3std3__45tupleIJN6thrust24THRUST_300001_SM_1000_NS6detail15normal_iteratorINSA_10device_ptrIfEEEEEEEE10policy1000El26sigmoid_derivative_functorSF_JPfEEEvT0_iT1_T2_DpNS2_10kernel_argIT3_EE) ;  /* 0xffffffe80a447950 */ /* 0x000fea0003c3ffff */
.L_x_27:
[----:B------:R-:W-:-:S00]  /*16f0*/  BRA `(.L_x_27) ;  /* 0xfffffffc00fc7947 */ /* 0x000fc0000383ffff */
[----:B------:R-:W-:-:S00]  /*1700*/  NOP ;  /* 0x0000000000007918 */ /* 0x000fc00000000000 */
[----:B------:R-:W-:-:S00]  /*1710*/  NOP ;  /* 0x0000000000007918 */ /* 0x000fc00000000000 */
[----:B------:R-:W-:-:S00]  /*1720*/  NOP ;  /* 0x0000000000007918 */ /* 0x000fc00000000000 */
[----:B------:R-:W-:-:S00]  /*1730*/  NOP ;  /* 0x0000000000007918 */ /* 0x000fc00000000000 */
[----:B------:R-:W-:-:S00]  /*1740*/  NOP ;  /* 0x0000000000007918 */ /* 0x000fc00000000000 */
[----:B------:R-:W-:-:S00]  /*1750*/  NOP ;  /* 0x0000000000007918 */ /* 0x000fc00000000000 */
[----:B------:R-:W-:-:S00]  /*1760*/  NOP ;  /* 0x0000000000007918 */ /* 0x000fc00000000000 */
[----:B------:R-:W-:-:S00]  /*1770*/  NOP ;  /* 0x0000000000007918 */ /* 0x000fc00000000000 */
.L_x_169:


//--------------------- .text._ZN3cub18CUB_300001_SM_10006detail9transform16transform_kernelINS2_10policy_hubILb1EN4cuda3std3__45tupleIJN6thrust24THRUST_300001_SM_1000_NS6detail15normal_iteratorINSA_10device_ptrIfEEEEEEEE10policy1000Ei26sigmoid_derivative_functorSF_JPfEEEvT0_iT1_T2_DpNS2_10kernel_argIT3_EE --------------------------
	.section	.text._ZN3cub18CUB_300001_SM_10006detail9transform16transform_kernelINS2_10policy_hubILb1EN4cuda3std3__45tupleIJN6thrust24THRUST_300001_SM_1000_NS6detail15normal_iteratorINSA_10device_ptrIfEEEEEEEE10policy1000Ei26sigmoid_derivative_functorSF_JPfEEEvT0_iT1_T2_DpNS2_10kernel_argIT3_EE,"ax",@progbits
	.align	128
        .global         _ZN3cub18CUB_300001_SM_10006detail9transform16transform_kernelINS2_10policy_hubILb1EN4cuda3std3__45tupleIJN6thrust24THRUST_300001_SM_1000_NS6detail15normal_iteratorINSA_10device_ptrIfEEEEEEEE10policy1000Ei26sigmoid_derivative_functorSF_JPfEEEvT0_iT1_T2_DpNS2_10kernel_argIT3_EE
        .type           _ZN3cub18CUB_300001_SM_10006detail9transform16transform_kernelINS2_10policy_hubILb1EN4cuda3std3__45tupleIJN6thrust24THRUST_300001_SM_1000_NS6detail15normal_iteratorINSA_10device_ptrIfEEEEEEEE10policy1000Ei26sigmoid_derivative_functorSF_JPfEEEvT0_iT1_T2_DpNS2_10kernel_argIT3_EE,@function
        .size           _ZN3cub18CUB_300001_SM_10006detail9transform16transform_kernelINS2_10policy_hubILb1EN4cuda3std3__45tupleIJN6thrust24THRUST_300001_SM_1000_NS6detail15normal_iteratorINSA_10device_ptrIfEEEEEEEE10policy1000Ei26sigmoid_derivative_functorSF_JPfEEEvT0_iT1_T2_DpNS2_10kernel_argIT3_EE,(.L_x_170 - _ZN3cub18CUB_300001_SM_10006detail9transform16transform_kernelINS2_10policy_hubILb1EN4cuda3std3__45tupleIJN6thrust24THRUST_300001_SM_1000_NS6detail15normal_iteratorINSA_10device_ptrIfEEEEEEEE10policy1000Ei26sigmoid_derivative_functorSF_JPfEEEvT0_iT1_T2_DpNS2_10kernel_argIT3_EE)
        .other          _ZN3cub18CUB_300001_SM_10006detail9transform16transform_kernelINS2_10policy_hubILb1EN4cuda3std3__45tupleIJN6thrust24THRUST_300001_SM_1000_NS6detail15normal_iteratorINSA_10device_ptrIfEEEEEEEE10policy1000Ei26sigmoid_derivative_functorSF_JPfEEEvT0_iT1_T2_DpNS2_10kernel_argIT3_EE,@"STO_CUDA_ENTRY STV_DEFAULT"
_ZN3cub18CUB_300001_SM_10006detail9transform16transform_kernelINS2_10policy_hubILb1EN4cuda3std3__45tupleIJN6thrust24THRUST_300001_SM_1000_NS6detail15normal_iteratorINSA_10device_ptrIfEEEEEEEE10policy1000Ei26sigmoid_derivative_functorSF_JPfEEEvT0_iT1_T2_DpNS2_10kernel_argIT3_EE:
.text._ZN3cub18CUB_300001_SM_10006detail9transform16transform_kernelINS2_10policy_hubILb1EN4cuda3std3__45tupleIJN6thrust24THRUST_300001_SM_1000_NS6detail15normal_iteratorINSA_10device_ptrIfEEEEEEEE10policy1000Ei26sigmoid_derivative_functorSF_JPfEEEvT0_iT1_T2_DpNS2_10kernel_argIT3_EE:
[----:B------:R-:W-:Y:S08]  /*0000*/  LDC R1, c[0x0][0x37c] ;  /* 0x0000df00ff017b82 */ /* 0x000ff00000000800 */
[----:B------:R-:W0:Y:S01]  /*0010*/  LDC.64 R2, c[0x0][0x380] ;  /* 0x0000e000ff027b82 */ /* 0x000e220000000a00 */
[----:B------:R-:W1:Y:S01]  /*0020*/  S2R R9, SR_TID.X ;  /* 0x0000000000097919 */ /* 0x000e620000002100 */
[----:B------:R-:W-:Y:S06]  /*0030*/  BSSY.RECONVERGENT B0, `(.L_x_28) ;  /* 0x0000015000007945 */ /* 0x000fec0003800200 */
[----:B------:R-:W2:Y:S01]  /*0040*/  S2UR UR4, SR_CTAID.X ;  /* 0x00000000000479c3 */ /* 0x000ea20000002500 */
[----:B0-----:R-:W-:-:S05]  /*0050*/  SHF.L.U32 R0, R3, 0x7, RZ ;  /* 0x0000000703007819 */ /* 0x001fca00000006ff */
[----:B--2---:R-:W-:Y:S01]  /*0060*/  IMAD R7, R0, UR4, RZ ;  /* 0x0000000400077c24 */ /* 0x004fe2000f8e02ff */
[----:B-1----:R-:W-:Y:S01]  /*0070*/  SHF.L.U32 R11, R9, 0x7, RZ ;  /* 0x00000007090b7819 */ /* 0x002fe200000006ff */
[----:B------:R-:W0:Y:S03]  /*0080*/  LDCU.64 UR4, c[0x0][0x358] ;  /* 0x00006b00ff0477ac */ /* 0x000e260008000a00 */
[----:B------:R-:W-:-:S04]  /*0090*/  IADD3 R5, PT, PT, -R7, R2, RZ ;  /* 0x0000000207057210 */ /* 0x000fc80007ffe1ff */
[CC--:B------:R-:W-:Y:S02]  /*00a0*/  VIMNMX R2, PT, PT, R0.reuse, R5.reuse, PT ;  /* 0x0000000500027248 */ /* 0x0c0fe40003fe0100 */
[----:B------:R-:W-:Y:S02]  /*00b0*/  ISETP.GT.AND P1, PT, R0, R5, PT ;  /* 0x000000050000720c */ /* 0x000fe40003f24270 */
[----:B------:R-:W-:-:S04]  /*00c0*/  SHF.L.U32 R6, R2, 0x2, RZ ;  /* 0x0000000202067819 */ /* 0x000fc800000006ff */
[----:B------:R-:W-:-:S13]  /*00d0*/  ISETP.GE.AND P0, PT, R11, R6, PT ;  /* 0x000000060b00720c */ /* 0x000fda0003f06270 */
[----:B0-----:R-:W-:Y:S05]  /*00e0*/  @P0 BRA `(.L_x_29) ;  /* 0x0000000000240947 */ /* 0x001fea0003800000 */
[----:B------:R-:W0:Y:S02]  /*00f0*/  LDC.64 R4, c[0x0][0x398] ;  /* 0x0000e600ff047b82 */ /* 0x000e240000000a00 */
[----:B0-----:R-:W-:-:S04]  /*0100*/  IMAD.WIDE.U32 R4, R9, 0x80, R4 ;  /* 0x0000008009047825 */ /* 0x001fc800078e0004 */
[----:B------:R-:W-:-:S07]  /*0110*/  IMAD.WIDE R4, R7, 0x4, R4 ;  /* 0x0000000407047825 */ /* 0x000fce00078e0204 */
.L_x_30:
[----:B------:R-:W-:Y:S01]  /*0120*/  IADD3 R11, PT, PT, R11, 0x4000, RZ ;  /* 0x000040000b0b7810 */ /* 0x000fe20007ffe0ff */
[----:B------:R0:W-:Y:S03]  /*0130*/  CCTL.E.PF2 [R4] ;  /* 0x000000000400798f */ /* 0x0001e60000800100 */
[----:B------:R-:W-:Y:S02]  /*0140*/  ISETP.GE.AND P0, PT, R11, R6, PT ;  /* 0x000000060b00720c */ /* 0x000fe40003f06270 */
[----:B0-----:R-:W-:-:S04]  /*0150*/  IADD3 R4, P2, PT, R4, 0x4000, RZ ;  /* 0x0000400004047810 */ /* 0x001fc80007f5e0ff */
[----:B------:R-:W-:-:S07]  /*0160*/  IADD3.X R5, PT, PT, RZ, R5, RZ, P2, !PT ;  /* 0x00000005ff057210 */ /* 0x000fce00017fe4ff */
[----:B------:R-:W-:Y:S05]  /*0170*/  @!P0 BRA `(.L_x_30) ;  /* 0xfffffffc00e88947 */ /* 0x000fea000383ffff */
.L_x_29:
[----:B------:R-:W-:Y:S05]  /*0180*/  BSYNC.RECONVERGENT B0 ;  /* 0x0000000000007941 */ /* 0x000fea0003800200 */
.L_x_28:
[----:B------:R-:W-:Y:S05]  /*0190*/  @P1 BRA `(.L_x_31) ;  /* 0x0000000400b81947 */ /* 0x000fea0003800000 */
[----:B------:R-:W-:-:S13]  /*01a0*/  ISETP.GE.AND P0, PT, R3, 0x1, PT ;  /* 0x000000010300780c */ /* 0x000fda0003f06270 */
[----:B------:R-:W-:Y:S05]  /*01b0*/  @!P0 EXIT ;  /* 0x000000000000894d */ /* 0x000fea0003800000 */
[----:B------:R-:W0:Y:S01]  /*01c0*/  LDC.64 R4, c[0x0][0x390] ;  /* 0x0000e400ff047b82 */ /* 0x000e220000000a00 */
[----:B------:R-:W-:-:S07]  /*01d0*/  IADD3 R2, PT, PT, -R3, RZ, RZ ;  /* 0x000000ff03027210 */ /* 0x000fce0007ffe1ff */
[----:B------:R-:W1:Y:S01]  /*01e0*/  LDC.64 R10, c[0x0][0x398] ;  /* 0x0000e600ff0a7b82 */ /* 0x000e620000000a00 */
[----:B0-----:R-:W-:-:S04]  /*01f0*/  IMAD.WIDE R4, R7, 0x4, R4 ;  /* 0x0000000407047825 */ /* 0x001fc800078e0204 */
[----:B-1----:R-:W-:-:S07]  /*0200*/  IMAD.WIDE R6, R7, 0x4, R10 ;  /* 0x0000000407067825 */ /* 0x002fce00078e020a */
.L_x_36:
[----:B0-----:R-:W-:-:S06]  /*0210*/  IMAD.WIDE R10, R9, 0x4, R6 ;  /* 0x00000004090a7825 */ /* 0x001fcc00078e0206 */
        /* <DEDUP_REMOVED lines=20> */
[----:B------:R-:W-:Y:S02]  /*0360*/  FSETP.GEU.AND P0, PT, |R3|, 1.175494350822287508e-38, PT ;  /* 0x008000000300780b */ /* 0x000fe40003f0e200 */
[----:B------:R-:W-:Y:S02]  /*0370*/  MOV R17, 0x3a2c32e4 ;  /* 0x3a2c32e400117802 */ /* 0x000fe40000000f00 */
[----:B------:R-:W-:-:S05]  /*0380*/  FSEL R8, R8, |R3|, !P0 ;  /* 0x4000000308087208 */ /* 0x000fca0004000000 */
[----:B------:R-:W-:-:S05]  /*0390*/  VIADD R10, R8, 0xc0cafb0d ;  /* 0xc0cafb0d080a7836 */ /* 0x000fca0000000000 */
        /* <DEDUP_REMOVED lines=36> */
[----:B------:R-:W-:Y:S01]  /*05e0*/  HFMA2 R15, -RZ, RZ, 0.64013671875, -15.109375 ;  /* 0x391fcb8eff0f7431 */ /* 0x000fe200000001ff */
[----:B------:R-:W-:Y:S02]  /*05f0*/  FSETP.GT.AND P2, PT, |R8|, 152, PT ;  /* 0x431800000800780b */ /* 0x000fe40003f44200 */
        /* <DEDUP_REMOVED lines=12> */
[----:B------:R-:W-:Y:S02]  /*06c0*/  IADD3 R13, PT, PT, R11, 0x7f000000, RZ ;  /* 0x7f0000000b0d7810 */ /* 0x000fe40007ffe0ff */
[----:B-1----:R-:W-:Y:S01]  /*06d0*/  LEA R12, R12, -R11, 0x17 ;  /* 0x8000000b0c0c7211 */ /* 0x002fe200078eb8ff */
[----:B------:R-:W-:Y:S01]  /*06e0*/  FFMA R10, R10, R15, 1 ;  /* 0x3f8000000a0a7423 */ /* 0x000fe2000000000f */
[----:B------:R-:W-:-:S03]  /*06f0*/  FSEL R11, RZ, +INF , !P1 ;  /* 0x7f800000ff0b7808 */ /* 0x000fc60004800000 */
[----:B------:R-:W-:-:S04]  /*0700*/  FMUL R13, R13, R10 ;  /* 0x0000000a0d0d7220 */ /* 0x000fc80000400000 */
[----:B------:R-:W-:Y:S01]  /*0710*/  @!P2 FMUL R11, R12, R13 ;  /* 0x0000000d0c0ba220 */ /* 0x000fe20000400000 */
[----:B------:R-:W-:-:S07]  /*0720*/  @!P0 LOP3.LUT R11, R3, 0x7fffffff, RZ, 0xc0, !PT ;  /* 0x7fffffff030b8812 */ /* 0x000fce00078ec0ff */
.L_x_33:
[----:B------:R-:W-:Y:S05]  /*0730*/  BSYNC.RECONVERGENT B0 ;  /* 0x0000000000007941 */ /* 0x000fea0003800200 */
.L_x_32:
        /* <DEDUP_REMOVED lines=11> */
[----:B------:R-:W-:Y:S05]  /*07f0*/  CALL.REL.NOINC `($__internal_1_$__cuda_sm3x_div_rn_noftz_f32_slowpath) ;  /* 0x0000000400e87944 */ /* 0x000fea0003c00000 */
.L_x_35:
[----:B------:R-:W-:Y:S05]  /*0800*/  BSYNC.RECONVERGENT B0 ;  /* 0x0000000000007941 */ /* 0x000fea0003800200 */
.L_x_34:
[----:B------:R-:W-:Y:S01]  /*0810*/  IADD3 R2, PT, PT, R2, 0x1, RZ ;  /* 0x0000000102027810 */ /* 0x000fe20007ffe0ff */
[----:B------:R-:W-:-:S03]  /*0820*/  IMAD.WIDE R10, R9, 0x4, R4 ;  /* 0x00000004090a7825 */ /* 0x000fc600078e0204 */
[----:B------:R-:W-:Y:S02]  /*0830*/  ISETP.NE.AND P0, PT, R2, RZ, PT ;  /* 0x000000ff0200720c */ /* 0x000fe40003f05270 */
[----:B------:R0:W-:Y:S11]  /*0840*/  STG.E desc[UR4][R10.64], R3 ;  /* 0x000000030a007986 */ /* 0x0001f6000c101904 */
[----:B------:R-:W-:Y:S05]  /*0850*/  @!P0 EXIT ;  /* 0x000000000000894d */ /* 0x000fea0003800000 */
[----:B------:R-:W-:Y:S01]  /*0860*/  IADD3 R9, PT, PT, R9, 0x80, RZ ;  /* 0x0000008009097810 */ /* 0x000fe20007ffe0ff */
[----:B------:R-:W-:Y:S06]  /*0870*/  BRA `(.L_x_36) ;  /* 0xfffffff800647947 */ /* 0x000fec000383ffff */
.L_x_31:
[----:B------:R-:W-:-:S13]  /*0880*/  ISETP.GE.AND P0, PT, R3, 0x1, PT ;  /* 0x000000010300780c */ /* 0x000fda0003f06270 */
[----:B------:R-:W-:Y:S05]  /*0890*/  @!P0 EXIT ;  /* 0x000000000000894d */ /* 0x000fea0003800000 */
[----:B------:R-:W0:Y:S01]  /*08a0*/  LDC.64 R4, c[0x0][0x390] ;  /* 0x0000e400ff047b82 */ /* 0x000e220000000a00 */
[----:B------:R-:W-:-:S07]  /*08b0*/  IADD3 R8, PT, PT, -R3, RZ, RZ ;  /* 0x000000ff03087210 */ /* 0x000fce0007ffe1ff */
[----:B------:R-:W1:Y:S01]  /*08c0*/  LDC.64 R10, c[0x0][0x398] ;  /* 0x0000e600ff0a7b82 */ /* 0x000e620000000a00 */
[----:B0-----:R-:W-:-:S04]  /*08d0*/  IMAD.WIDE R4, R7, 0x4, R4 ;  /* 0x0000000407047825 */ /* 0x001fc800078e0204 */
[----:B-1----:R-:W-:-:S07]  /*08e0*/  IMAD.WIDE R6, R7, 0x4, R10 ;  /* 0x0000000407067825 */ /* 0x002fce00078e020a */
.L_x_43:
        /* <DEDUP_REMOVED lines=33> */
[----:B------:R-:W-:Y:S02]  /*0b00*/  FSETP.NEU.AND P0, PT, R3, RZ, P0 ;  /* 0x000000ff0300720b */ /* 0x000fe4000070d000 */
[-C--:B------:R-:W-:Y:S02]  /*0b10*/  IADD3 R10, PT, PT, R10, -R11.reuse, RZ ;  /* 0x8000000b0a0a7210 */ /* 0x080fe40007ffe0ff */
        /* <DEDUP_REMOVED lines=52> */
.L_x_40:
[----:B------:R-:W-:Y:S05]  /*0e60*/  BSYNC.RECONVERGENT B1 ;  /* 0x0000000000017941 */ /* 0x000fea0003800200 */
.L_x_39:
        /* <DEDUP_REMOVED lines=12> */
.L_x_42:
[----:B------:R-:W-:Y:S05]  /*0f30*/  BSYNC.RECONVERGENT B1 ;  /* 0x0000000000017941 */ /* 0x000fea0003800200 */
.L_x_41:
[----:B------:R-:W-:-:S05]  /*0f40*/  IMAD.WIDE R10, R9, 0x4, R4 ;  /* 0x00000004090a7825 */ /* 0x000fca00078e0204 */
[----:B------:R0:W-:Y:S02]  /*0f50*/  STG.E desc[UR4][R10.64], R3 ;  /* 0x000000030a007986 */ /* 0x0001e4000c101904 */
.L_x_38:
[----:B------:R-:W-:Y:S05]  /*0f60*/  BSYNC.RECONVERGENT B0 ;  /* 0x0000000000007941 */ /* 0x000fea0003800200 */
.L_x_37:
[----:B------:R-:W-:Y:S01]  /*0f70*/  IADD3 R9, PT, PT, R9, 0x80, RZ ;  /* 0x0000008009097810 */ /* 0x000fe20007ffe0ff */
[----:B------:R-:W-:Y:S06]  /*0f80*/  @P1 BRA `(.L_x_43) ;  /* 0xfffffff800581947 */ /* 0x000fec000383ffff */
[----:B------:R-:W-:Y:S05]  /*0f90*/  EXIT ;  /* 0x000000000000794d */ /* 0x000fea0003800000 */
        .weak           $__internal_1_$__cuda_sm3x_div_rn_noftz_f32_slowpath
        .type           $__internal_1_$__cuda_sm3x_div_rn_noftz_f32_slowpath,@function
        .size           $__internal_1_$__cuda_sm3x_div_rn_noftz_f32_slowpath,(.L_x_170 - $__internal_1_$__cuda_sm3x_div_rn_noftz_f32_slowpath)
$__internal_1_$__cuda_sm3x_div_rn_noftz_f32_slowpath:
        /* <DEDUP_REMOVED lines=9> */
[----:B------:R-:W-:Y:S01]  /*1030*/  @!P0 MOV R12, RZ ;  /* 0x000000ff000c8202 */ /* 0x000fe20000000f00 */
        /* <DEDUP_REMOVED lines=22> */
[----:B------:R-:W-:-:S03]  /*11a0*/  @!P2 FFMA R3, R3, 1.84467440737095516160e+19, RZ ;  /* 0x5f8000000303a823 */ /* 0x000fc600000000ff */
[----:B------:R-:W-:-:S07]  /*11b0*/  @!P2 IADD3 R12, PT, PT, R12, 0x40, RZ ;  /* 0x000000400c0ca810 */ /* 0x000fce0007ffe0ff */
.L_x_45:
[----:B------:R-:W-:Y:S01]  /*11c0*/  LEA R14, R11, 0xc0800000, 0x17 ;  /* 0xc08000000b0e7811 */ /* 0x000fe200078eb8ff */
[----:B------:R-:W-:Y:S01]  /*11d0*/  VIADD R13, R13, 0xffffff81 ;  /* 0xffffff810d0d7836 */ /* 0x000fe20000000000 */
[----:B------:R-:W-:Y:S02]  /*11e0*/  BSSY.RECONVERGENT B3, `(.L_x_50) ;  /* 0x0000035000037945 */ /* 0x000fe40003800200 */
[----:B------:R-:W-:Y:S01]  /*11f0*/  IADD3 R15, PT, PT, -R14, R3, RZ ;  /* 0x000000030e0f7210 */ /* 0x000fe20007ffe1ff */
[C---:B------:R-:W-:Y:S01]  /*1200*/  IMAD R0, R13.reuse, -0x800000, R0 ;  /* 0xff8000000d007824 */ /* 0x040fe200078e0200 */
[----:B------:R-:W-:Y:S02]  /*1210*/  IADD3 R13, PT, PT, R13, 0x7f, -R11 ;  /* 0x0000007f0d0d7810 */ /* 0x000fe40007ffe80b */
[----:B------:R-:W0:Y:S01]  /*1220*/  MUFU.RCP R3, R15 ;  /* 0x0000000f00037308 */ /* 0x000e220000001000 */
[----:B------:R-:W-:Y:S01]  /*1230*/  FADD.FTZ R17, -R15, -RZ ;  /* 0x800000ff0f117221 */ /* 0x000fe20000010100 */
[----:B------:R-:W-:-:S03]  /*1240*/  IADD3 R13, PT, PT, R13, R12, RZ ;  /* 0x0000000c0d0d7210 */ /* 0x000fc60007ffe0ff */
        /* <DEDUP_REMOVED lines=8> */
[----:B------:R-:W-:-:S04]  /*12d0*/  LOP3.LUT R11, R11, 0xff, RZ, 0xc0, !PT ;  /* 0x000000ff0b0b7812 */ /* 0x000fc800078ec0ff */
[----:B------:R-:W-:-:S04]  /*12e0*/  IADD3 R15, PT, PT, R11, R13, RZ ;  /* 0x0000000d0b0f7210 */ /* 0x000fc80007ffe0ff */
        /* <DEDUP_REMOVED lines=28> */
[----:B------:R-:W-:-:S04]  /*14b0*/  LOP3.LUT R11, R14, R11, RZ, 0xc0, !PT ;  /* 0x0000000b0e0b7212 */ /* 0x000fc800078ec0ff */
[----:B------:R-:W-:-:S04]  /*14c0*/  IADD3 R11, PT, PT, R12, R11, RZ ;  /* 0x0000000b0c0b7210 */ /* 0x000fc80007ffe0ff */
[----:B------:R-:W-:Y:S01]  /*14d0*/  LOP3.LUT R0, R11, R0, RZ, 0xfc, !PT ;  /* 0x000000000b007212 */ /* 0x000fe200078efcff */
[----:B------:R-:W-:Y:S06]  /*14e0*/  BRA `(.L_x_53) ;  /* 0x0000000000107947 */ /* 0x000fec0003800000 */
.L_x_52:
[----:B------:R-:W-:-:S04]  /*14f0*/  LOP3.LUT R0, R0, 0x80000000, RZ, 0xc0, !PT ;  /* 0x8000000000007812 */ /* 0x000fc800078ec0ff */
[----:B------:R-:W-:Y:S01]  /*1500*/  LOP3.LUT R0, R0, 0x7f800000, RZ, 0xfc, !PT ;  /* 0x7f80000000007812 */ /* 0x000fe200078efcff */
[----:B------:R-:W-:Y:S06]  /*1510*/  BRA `(.L_x_53) ;  /* 0x0000000000047947 */ /* 0x000fec0003800000 */
.L_x_51:
[----:B------:R-:W-:-:S07]  /*1520*/  LEA R0, R13, R0, 0x17 ;  /* 0x000000000d007211 */ /* 0x000fce00078eb8ff */
.L_x_53:
[----:B------:R-:W-:Y:S05]  /*1530*/  BSYNC.RECONVERGENT B3 ;  /* 0x0000000000037941 */ /* 0x000fea0003800200 */
.L_x_50:
[----:B------:R-:W-:Y:S05]  /*1540*/  BRA `(.L_x_54) ;  /* 0x0000000000207947 */ /* 0x000fea0003800000 */
.L_x_49:
[----:B------:R-:W-:-:S04]  /*1550*/  LOP3.LUT R0, R3, 0x80000000, R0, 0x48, !PT ;  /* 0x8000000003007812 */ /* 0x000fc800078e4800 */
[----:B------:R-:W-:Y:S01]  /*1560*/  LOP3.LUT R0, R0, 0x7f800000, RZ, 0xfc, !PT ;  /* 0x7f80000000007812 */ /* 0x000fe200078efcff */
[----:B------:R-:W-:Y:S06]  /*1570*/  BRA `(.L_x_54) ;  /* 0x0000000000147947 */ /* 0x000fec0003800000 */
.L_x_48:
[----:B------:R-:W-:Y:S01]  /*1580*/  LOP3.LUT R0, R3, 0x80000000, R0, 0x48, !PT ;  /* 0x8000000003007812 */ /* 0x000fe200078e4800 */
[----:B------:R-:W-:Y:S06]  /*1590*/  BRA `(.L_x_54) ;  /* 0x00000000000c7947 */ /* 0x000fec0003800000 */
.L_x_47:
[----:B------:R-:W0:Y:S01]  /*15a0*/  MUFU.RSQ R0, -QNAN ;  /* 0xffc0000000007908 */ /* 0x000e220000001400 */
[----:B------:R-:W-:Y:S05]  /*15b0*/  BRA `(.L_x_54) ;  /* 0x0000000000047947 */ /* 0x000fea0003800000 */
.L_x_46:
[----:B------:R-:W-:-:S07]  /*15c0*/  FADD.FTZ R0, R0, R3 ;  /* 0x0000000300007221 */ /* 0x000fce0000010000 */
.L_x_54:
[----:B------:R-:W-:Y:S05]  /*15d0*/  BSYNC.RECONVERGENT B2 ;  /* 0x0000000000027941 */ /* 0x000fea0003800200 */
.L_x_44:
[----:B------:R-:W-:Y:S01]  /*15e0*/  HFMA2 R11, -RZ, RZ, 0, 0 ;  /* 0x00000000ff0b7431 */ /* 0x000fe200000001ff */
[----:B0-----:R-:W-:-:S03]  /*15f0*/  MOV R3, R0 ;  /* 0x0000000000037202 */ /* 0x001fc60000000f00 */
[----:B------:R-:W-:Y:S05]  /*1600*/  RET.REL.NODEC R10 `(_ZN3cub18CUB_300001_SM_10006detail9transform16transform_kernelINS2_10policy_hubILb1EN4cuda3std3__45tupleIJN6thrust24THRUST_300001_SM_1000_NS6detail15normal_iteratorINSA_10device_ptrIfEEEEEEEE10policy1000Ei26sigmoid_derivative_functorSF_JPfEEEvT0_iT1_T2_DpNS2_10kernel_argIT3_EE) ;  /* 0xffffffe80a7c7950 */ /* 0x000fea0003c3ffff */
.L_x_55:
        /* <DEDUP_REMOVED lines=15> */
.L_x_170:


//--------------------- .text._ZN3cub18CUB_300001_SM_10006detail9transform16transform_kernelINS2_10policy_hubILb1EN4cuda3std3__45tupleIJN6thrust24THRUST_300001_SM_1000_NS6detail15normal_iteratorINSA_10device_ptrIfEEEEEEEE10policy1000El15sigmoid_functorSF_JPfEEEvT0_iT1_T2_DpNS2_10kernel_argIT3_EE --------------------------
	.section	.text._ZN3cub18CUB_300001_SM_10006detail9transform16transform_kernelINS2_10policy_hubILb1EN4cuda3std3__45tupleIJN6thrust24THRUST_300001_SM_1000_NS6detail15normal_iteratorINSA_10device_ptrIfEEEEEEEE10policy1000El15sigmoid_functorSF_JPfEEEvT0_iT1_T2_DpNS2_10kernel_argIT3_EE,"ax",@progbits
	.align	128
        .global         _ZN3cub18CUB_300001_SM_10006detail9transform16transform_kernelINS2_10policy_hubILb1EN4cuda3std3__45tupleIJN6thrust24THRUST_300001_SM_1000_NS6detail15normal_iteratorINSA_10device_ptrIfEEEEEEEE10policy1000El15sigmoid_functorSF_JPfEEEvT0_iT1_T2_DpNS2_10kernel_argIT3_EE
        .type           _ZN3cub18CUB_300001_SM_10006detail9transform16transform_kernelINS2_10policy_hubILb1EN4cuda3std3__45tupleIJN6thrust24THRUST_300001_SM_1000_NS6detail15normal_iteratorINSA_10device_ptrIfEEEEEEEE10policy1000El15sigmoid_functorSF_JPfEEEvT0_iT1_T2_DpNS2_10kernel_argIT3_EE,@function
        .size           _ZN3cub18CUB_300001_SM_10006detail9transform16transform_kernelINS2_10policy_hubILb1EN4cuda3std3__45tupleIJN6thrust24THRUST_300001_SM_1000_NS6detail15normal_iteratorINSA_10device_ptrIfEEEEEEEE10policy1000El15sigmoid_functorSF_JPfEEEvT0_iT1_T2_DpNS2_10kernel_argIT3_EE,(.L_x_171 - _ZN3cub18CUB_300001_SM_10006detail9transform16transform_kernelINS2_10policy_hubILb1EN4cuda3std3__45tupleIJN6thrust24THRUST_300001_SM_1000_NS6detail15normal_iteratorINSA_10device_ptrIfEEEEEEEE10policy1000El15sigmoid_functorSF_JPfEEEvT0_iT1_T2_DpNS2_10kernel_argIT3_EE)
        .other          _ZN3cub18CUB_300001_SM_10006detail9transform16transform_kernelINS2_10policy_hubILb1EN4cuda3std3__45tupleIJN6thrust24THRUST_300001_SM_1000_NS6detail15normal_iteratorINSA_10device_ptrIfEEEEEEEE10policy1000El15sigmoid_functorSF_JPfEEEvT0_iT1_T2_DpNS2_10kernel_argIT3_EE,@"STO_CUDA_ENTRY STV_DEFAULT"
_ZN3cub18CUB_300001_SM_10006detail9transform16transform_kernelINS2_10policy_hubILb1EN4cuda3std3__45tupleIJN6thrust24THRUST_300001_SM_1000_NS6detail15normal_iteratorINSA_10device_ptrIfEEEEEEEE10policy1000El15sigmoid_functorSF_JPfEEEvT0_iT1_T2_DpNS2_10kernel_argIT3_EE:
.text._ZN3cub18CUB_300001_SM_10006detail9transform16transform_kernelINS2_10policy_hubILb1EN4cuda3std3__45tupleIJN6thrust24THRUST_300001_SM_1000_NS6detail15normal_iteratorINSA_10device_ptrIfEEEEEEEE10policy1000El15sigmoid_functorSF_JPfEEEvT0_iT1_T2_DpNS2_10kernel_argIT3_EE:
        /* <DEDUP_REMOVED lines=8> */
[----:B---3--:R-:W-:Y:S01]  /*0080*/  IMAD.WIDE.U32 R6, R3, UR4, RZ ;  /* 0x0000000403067c25 */ /* 0x008fe2000f8e00ff */
[----:B--2---:R-:W-:-:S03]  /*0090*/  SHF.L.U32 R11, R26, 0x7, RZ ;  /* 0x000000071a0b7819 */ /* 0x004fc600000006ff */
[----:B------:R-:W-:Y:S01]  /*00a0*/  IMAD R13, R0, UR4, RZ ;  /* 0x00000004000d7c24 */ /* 0x000fe2000f8e02ff */
[----:B-1----:R-:W-:-:S03]  /*00b0*/  IADD3 R2, P1, PT, -R6, UR6, RZ ;  /* 0x0000000606027c10 */ /* 0x002fc6000ff3e1ff */
[----:B------:R-:W-:Y:S01]  /*00c0*/  IMAD.IADD R13, R7, 0x1, R13 ;  /* 0x00000001070d7824 */ /* 0x000fe200078e020d */
[----:B------:R-:W-:-:S04]  /*00d0*/  ISETP.LT.U32.AND P0, PT, R2, R3, PT ;  /* 0x000000030200720c */ /* 0x000fc80003f01070 */
[----:B------:R-:W-:-:S04]  /*00e0*/  IADD3.X R9, PT, PT, ~R13, UR7, RZ, P1, !PT ;  /* 0x000000070d097c10 */ /* 0x000fc80008ffe5ff */
[----:B------:R-:W-:-:S04]  /*00f0*/  ISETP.LT.AND.EX P0, PT, R9, R0, PT, P0 ;  /* 0x000000000900720c */ /* 0x000fc80003f01300 */
[----:B------:R-:W-:-:S05]  /*0100*/  SEL R2, R2, R3, P0 ;  /* 0x0000000302027207 */ /* 0x000fca0000000000 */
[----:B------:R-:W-:-:S05]  /*0110*/  IMAD.SHL.U32 R0, R2, 0x4, RZ ;  /* 0x0000000402007824 */ /* 0x000fca00078e00ff */
[----:B------:R-:W-:-:S13]  /*0120*/  ISETP.GE.AND P0, PT, R11, R0, PT ;  /* 0x000000000b00720c */ /* 0x000fda0003f06270 */
[----:B------:R-:W-:Y:S05]  /*0130*/  @P0 BRA `(.L_x_57) ;  /* 0x0000000000280947 */ /* 0x000fea0003800000 */
[----:B------:R-:W0:Y:S02]  /*0140*/  LDC.64 R8, c[0x0][0x398] ;  /* 0x0000e600ff087b82 */ /* 0x000e240000000a00 */
[----:B0-----:R-:W-:-:S04]  /*0150*/  LEA R8, P0, R6, R8, 0x2 ;  /* 0x0000000806087211 */ /* 0x001fc800078010ff */
[----:B------:R-:W-:-:S03]  /*0160*/  LEA.HI.X R9, R6, R9, R13, 0x2, P0 ;  /* 0x0000000906097211 */ /* 0x000fc600000f140d */
[----:B------:R-:W-:-:S07]  /*0170*/  IMAD.WIDE.U32 R8, R26, 0x80, R8 ;  /* 0x000000801a087825 */ /* 0x000fce00078e0008 */
.L_x_58:
[----:B------:R-:W-:Y:S01]  /*0180*/  IADD3 R11, PT, PT, R11, 0x4000, RZ ;  /* 0x000040000b0b7810 */ /* 0x000fe20007ffe0ff */
[----:B------:R0:W-:Y:S03]  /*0190*/  CCTL.E.PF2 [R8] ;  /* 0x000000000800798f */ /* 0x0001e60000800100 */
[----:B------:R-:W-:Y:S02]  /*01a0*/  ISETP.GE.AND P0, PT, R11, R0, PT ;  /* 0x000000000b00720c */ /* 0x000fe40003f06270 */
[----:B0-----:R-:W-:-:S05]  /*01b0*/  IADD3 R8, P1, PT, R8, 0x4000, RZ ;  /* 0x0000400008087810 */ /* 0x001fca0007f3e0ff */
[----:B------:R-:W-:-:S06]  /*01c0*/  IMAD.X R9, RZ, RZ, R9, P1 ;  /* 0x000000ffff097224 */ /* 0x000fcc00008e0609 */
[----:B------:R-:W-:Y:S05]  /*01d0*/  @!P0 BRA `(.L_x_58) ;  /* 0xfffffffc00e88947 */ /* 0x000fea000383ffff */
.L_x_57:
[----:B------:R-:W-:Y:S05]  /*01e0*/  BSYNC.RECONVERGENT B0 ;  /* 0x0000000000007941 */ /* 0x000fea0003800200 */
.L_x_56:
[----:B------:R-:W0:Y:S01]  /*01f0*/  LDCU.128 UR8, c[0x0][0x390] ;  /* 0x00007200ff0877ac */ /* 0x000e220008000c00 */
[----:B------:R-:W-:Y:S02]  /*0200*/  ISETP.NE.AND P0, PT, R3, R2, PT ;  /* 0x000000020300720c */ /* 0x000fe40003f05270 */
[C---:B------:R-:W-:Y:S01]  /*0210*/  SHF.L.U32 R12, R6.reuse, 0x2, RZ ;  /* 0x00000002060c7819 */ /* 0x040fe200000006ff */
[----:B------:R-:W1:Y:S01]  /*0220*/  LDCU.64 UR4, c[0x0][0x358] ;  /* 0x00006b00ff0477ac */ /* 0x000e620008000a00 */
[----:B------:R-:W-:Y:S02]  /*0230*/  SHF.L.U64.HI R0, R6, 0x2, R13 ;  /* 0x0000000206007819 */ /* 0x000fe4000001020d */
[C---:B0-----:R-:W-:Y:S02]  /*0240*/  IADD3 R6, P1, PT, R12.reuse, UR10, RZ ;  /* 0x0000000a0c067c10 */ /* 0x041fe4000ff3e0ff */
[----:B------:R-:W-:Y:S02]  /*0250*/  IADD3 R8, P2, PT, R12, UR8, RZ ;  /* 0x000000080c087c10 */ /* 0x000fe4000ff5e0ff */
[----:B------:R-:W-:-:S02]  /*0260*/  IADD3.X R7, PT, PT, R0, UR11, RZ, P1, !PT ;  /* 0x0000000b00077c10 */ /* 0x000fc40008ffe4ff */
[----:B------:R-:W-:Y:S01]  /*0270*/  IADD3.X R9, PT, PT, R0, UR9, RZ, P2, !PT ;  /* 0x0000000900097c10 */ /* 0x000fe200097fe4ff */
[----:B-1----:R-:W-:Y:S08]  /*0280*/  @!P0 BRA `(.L_x_59) ;  /* 0x0000001000588947 */ /* 0x002ff00003800000 */
[----:B------:R-:W-:-:S13]  /*0290*/  ISETP.GE.AND P0, PT, R5, 0x1, PT ;  /* 0x000000010500780c */ /* 0x000fda0003f06270 */
[----:B------:R-:W-:Y:S05]  /*02a0*/  @!P0 EXIT ;  /* 0x000000000000894d */ /* 0x000fea0003800000 */
[C---:B------:R-:W-:Y:S01]  /*02b0*/  ISETP.GE.U32.AND P0, PT, R5.reuse, 0x4, PT ;  /* 0x000000040500780c */ /* 0x040fe20003f06070 */
[----:B------:R-:W-:Y:S01]  /*02c0*/  IMAD.MOV.U32 R13, RZ, RZ, RZ ;  /* 0x000000ffff0d7224 */ /* 0x000fe200078e00ff */
[----:B------:R-:W-:-:S11]  /*02d0*/  LOP3.LUT R0, R5, 0x3, RZ, 0xc0, !PT ;  /* 0x0000000305007812 */ /* 0x000fd600078ec0ff */
[----:B------:R-:W-:Y:S05]  /*02e0*/  @!P0 BRA `(.L_x_60) ;  /* 0x0000000800648947 */ /* 0x000fea0003800000 */
[----:B------:R-:W-:Y:S01]  /*02f0*/  HFMA2 R11, -RZ, RZ, 0, 0 ;  /* 0x00000000ff0b7431 */ /* 0x000fe200000001ff */
[----:B------:R-:W-:-:S07]  /*0300*/  LOP3.LUT R13, R5, 0x7ffffffc, RZ, 0xc0, !PT ;  /* 0x7ffffffc050d7812 */ /* 0x000fce00078ec0ff */
.L_x_77:
[----:B------:R-:W-:Y:S01]  /*0310*/  IMAD R3, R11, 0x80, R26 ;  /* 0x000000800b037824 */ /* 0x000fe200078e021a */
[----:B------:R-:W-:Y:S04]  /*0320*/  BSSY.RECONVERGENT B1, `(.L_x_61) ;  /* 0x0000023000017945 */ /* 0x000fe80003800200 */
[----:B------:R-:W-:-:S13]  /*0330*/  ISETP.GE.AND P0, PT, R3, R2, PT ;  /* 0x000000020300720c */ /* 0x000fda0003f06270 */
[----:B0123--:R-:W-:Y:S05]  /*0340*/  @P0 BRA `(.L_x_62) ;  /* 0x0000000000800947 */ /* 0x00ffea0003800000 */
[----:B------:R-:W-:-:S06]  /*0350*/  IMAD.WIDE R4, R3, 0x4, R6 ;  /* 0x0000000403047825 */ /* 0x000fcc00078e0206 */
[----:B------:R-:W2:Y:S01]  /*0360*/  LDG.E R4, desc[UR4][R4.64] ;  /* 0x0000000404047981 */ /* 0x000ea2000c1e1900 */
[----:B------:R-:W-:Y:S01]  /*0370*/  MOV R15, 0x3bbb989d ;  /* 0x3bbb989d000f7802 */ /* 0x000fe20000000f00 */
[----:B------:R-:W-:Y:S01]  /*0380*/  IMAD.MOV.U32 R17, RZ, RZ, 0x437c0000 ;  /* 0x437c0000ff117424 */ /* 0x000fe200078e00ff */
[----:B------:R-:W-:Y:S03]  /*0390*/  BSSY.RECONVERGENT B2, `(.L_x_63) ;  /* 0x0000018000027945 */ /* 0x000fe60003800200 */
[----:B--2---:R-:W-:-:S04]  /*03a0*/  FFMA.SAT R10, R4, -R15, 0.5 ;  /* 0x3f000000040a7423 */ /* 0x004fc8000000280f */
[----:B------:R-:W-:-:S04]  /*03b0*/  FFMA.RM R10, R10, R17, 12582913 ;  /* 0x4b4000010a0a7423 */ /* 0x000fc80000004011 */
[C---:B------:R-:W-:Y:S01]  /*03c0*/  FADD R15, R10.reuse, -12583039 ;  /* 0xcb40007f0a0f7421 */ /* 0x040fe20000000000 */
[----:B------:R-:W-:-:S03]  /*03d0*/  SHF.L.U32 R10, R10, 0x17, RZ ;  /* 0x000000170a0a7819 */ /* 0x000fc600000006ff */
[----:B------:R-:W-:-:S04]  /*03e0*/  FFMA R15, R4, -1.4426950216293334961, -R15 ;  /* 0xbfb8aa3b040f7823 */ /* 0x000fc8000000080f */
[----:B------:R-:W-:-:S04]  /*03f0*/  FFMA R12, R4, -1.925963033500011079e-08, R15 ;  /* 0xb2a57060040c7823 */ /* 0x000fc8000000000f */
[----:B------:R-:W0:Y:S02]  /*0400*/  MUFU.EX2 R15, R12 ;  /* 0x0000000c000f7308 */ /* 0x000e240000000800 */
[----:B0-----:R-:W-:-:S06]  /*0410*/  FMUL R10, R10, R15 ;  /* 0x0000000f0a0a7220 */ /* 0x001fcc0000400000 */
[----:B------:R-:W0:Y:S02]  /*0420*/  F2F.F64.F32 R18, R10 ;  /* 0x0000000a00127310 */ /* 0x000e240000201800 */
[----:B0-----:R-:W-:-:S06]  /*0430*/  DADD R18, R18, 1 ;  /* 0x3ff0000012127429 */ /* 0x001fcc0000000000 */
[----:B------:R-:W0:Y:S04]  /*0440*/  MUFU.RCP64H R5, R19 ;  /* 0x0000001300057308 */ /* 0x000e280000001800 */
[----:B------:R-:W-:-:S05]  /*0450*/  VIADD R4, R19, 0x300402 ;  /* 0x0030040213047836 */ /* 0x000fca0000000000 */
[----:B------:R-:W-:Y:S01]  /*0460*/  FSETP.GEU.AND P0, PT, |R4|, 5.8789094863358348022e-39, PT ;  /* 0x004004020400780b */ /* 0x000fe20003f0e200 */
[----:B0-----:R-:W-:-:S08]  /*0470*/  DFMA R14, -R18, R4, 1 ;  /* 0x3ff00000120e742b */ /* 0x001fd00000000104 */
[----:B------:R-:W-:-:S08]  /*0480*/  DFMA R14, R14, R14, R14 ;  /* 0x0000000e0e0e722b */ /* 0x000fd0000000000e */
[----:B------:R-:W-:-:S08]  /*0490*/  DFMA R14, R4, R14, R4 ;  /* 0x0000000e040e722b */ /* 0x000fd00000000004 */
[----:B------:R-:W-:-:S08]  /*04a0*/  DFMA R16, -R18, R14, 1 ;  /* 0x3ff000001210742b */ /* 0x000fd0000000010e */
[----:B------:R-:W-:Y:S01]  /*04b0*/  DFMA R20, R14, R16, R14 ;  /* 0x000000100e14722b */ /* 0x000fe2000000000e */
[----:B------:R-:W-:Y:S10]  /*04c0*/  @P0 BRA `(.L_x_64) ;  /* 0x0000000000100947 */ /* 0x000ff40003800000 */
[----:B------:R-:W-:Y:S02]  /*04d0*/  LOP3.LUT R22, R19, 0x7fffffff, RZ, 0xc0, !PT ;  /* 0x7fffffff13167812 */ /* 0x000fe400078ec0ff */
[----:B------:R-:W-:Y:S02]  /*04e0*/  MOV R28, 0x510 ;  /* 0x00000510001c7802 */ /* 0x000fe40000000f00 */
[----:B------:R-:W-:-:S07]  /*04f0*/  IADD3 R22, PT, PT, R22, -0x100000, RZ ;  /* 0xfff0000016167810 */ /* 0x000fce0007ffe0ff */
[----:B------:R-:W-:Y:S05]  /*0500*/  CALL.REL.NOINC `($__internal_2_$__cuda_sm20_dblrcp_rn_slowpath_v3) ;  /* 0x0000001c00a47944 */ /* 0x000fea0003c00000 */
.L_x_64:
[----:B------:R-:W-:Y:S05]  /*0510*/  BSYNC.RECONVERGENT B2 ;  /* 0x0000000000027941 */ /* 0x000fea0003800200 */
.L_x_63:
[----:B------:R-:W0:Y:S01]  /*0520*/  F2F.F32.F64 R21, R20 ;  /* 0x0000001400157310 */ /* 0x000e220000301000 */
[----:B------:R-:W-:-:S05]  /*0530*/  IMAD.WIDE R4, R3, 0x4, R8 ;  /* 0x0000000403047825 */ /* 0x000fca00078e0208 */
[----:B0-----:R0:W-:Y:S02]  /*0540*/  STG.E desc[UR4][R4.64], R21 ;  /* 0x0000001504007986 */ /* 0x0011e4000c101904 */
.L_x_62:
[----:B------:R-:W-:Y:S05]  /*0550*/  BSYNC.RECONVERGENT B1 ;  /* 0x0000000000017941 */ /* 0x000fea0003800200 */
.L_x_61:
[----:B------:R-:W-:Y:S01]  /*0560*/  VIADD R15, R3, 0x80 ;  /* 0x00000080030f7836 */ /* 0x000fe20000000000 */
[----:B------:R-:W-:Y:S04]  /*0570*/  BSSY.RECONVERGENT B1, `(.L_x_65) ;  /* 0x0000023000017945 */ /* 0x000fe80003800200 */
[----:B------:R-:W-:-:S13]  /*0580*/  ISETP.GE.AND P0, PT, R15, R2, PT ;  /* 0x000000020f00720c */ /* 0x000fda0003f06270 */
[----:B------:R-:W-:Y:S05]  /*0590*/  @P0 BRA `(.L_x_66) ;  /* 0x0000000000800947 */ /* 0x000fea0003800000 */
[----:B0-----:R-:W-:-:S06]  /*05a0*/  IMAD.WIDE R4, R15, 0x4, R6 ;  /* 0x000000040f047825 */ /* 0x001fcc00078e0206 */
        /* <DEDUP_REMOVED lines=27> */
.L_x_68:
[----:B------:R-:W-:Y:S05]  /*0760*/  BSYNC.RECONVERGENT B2 ;  /* 0x0000000000027941 */ /* 0x000fea0003800200 */
.L_x_67:
[----:B------:R-:W0:Y:S01]  /*0770*/  F2F.F32.F64 R21, R20 ;  /* 0x0000001400157310 */ /* 0x000e220000301000 */
[----:B------:R-:W-:-:S05]  /*0780*/  IMAD.WIDE R4, R15, 0x4, R8 ;  /* 0x000000040f047825 */ /* 0x000fca00078e0208 */
[----:B0-----:R1:W-:Y:S02]  /*0790*/  STG.E desc[UR4][R4.64], R21 ;  /* 0x0000001504007986 */ /* 0x0013e4000c101904 */
.L_x_66:
[----:B------:R-:W-:Y:S05]  /*07a0*/  BSYNC.RECONVERGENT B1 ;  /* 0x0000000000017941 */ /* 0x000fea0003800200 */
.L_x_65:
[----:B------:R-:W-:Y:S01]  /*07b0*/  VIADD R15, R3, 0x100 ;  /* 0x00000100030f7836 */ /* 0x000fe20000000000 */
[----:B------:R-:W-:Y:S04]  /*07c0*/  BSSY.RECONVERGENT B1, `(.L_x_69) ;  /* 0x0000023000017945 */ /* 0x000fe80003800200 */
[----:B------:R-:W-:-:S13]  /*07d0*/  ISETP.GE.AND P0, PT, R15, R2, PT ;  /* 0x000000020f00720c */ /* 0x000fda0003f06270 */
[----:B------:R-:W-:Y:S05]  /*07e0*/  @P0 BRA `(.L_x_70) ;  /* 0x0000000000800947 */ /* 0x000fea0003800000 */
[----:B01----:R-:W-:-:S06]  /*07f0*/  IMAD.WIDE R4, R15, 0x4, R6 ;  /* 0x000000040f047825 */ /* 0x003fcc00078e0206 */
        /* <DEDUP_REMOVED lines=27> */
.L_x_72:
[----:B------:R-:W-:Y:S05]  /*09b0*/  BSYNC.RECONVERGENT B2 ;  /* 0x0000000000027941 */ /* 0x000fea0003800200 */
.L_x_71:
[----:B------:R-:W0:Y:S01]  /*09c0*/  F2F.F32.F64 R21, R20 ;  /* 0x0000001400157310 */ /* 0x000e220000301000 */
[----:B------:R-:W-:-:S05]  /*09d0*/  IMAD.WIDE R4, R15, 0x4, R8 ;  /* 0x000000040f047825 */ /* 0x000fca00078e0208 */
[----:B0-----:R2:W-:Y:S02]  /*09e0*/  STG.E desc[UR4][R4.64], R21 ;  /* 0x0000001504007986 */ /* 0x0015e4000c101904 */
.L_x_70:
[----:B------:R-:W-:Y:S05]  /*09f0*/  BSYNC.RECONVERGENT B1 ;  /* 0x0000000000017941 */ /* 0x000fea0003800200 */
.L_x_69:
[----:B------:R-:W-:Y:S01]  /*0a00*/  VIADD R3, R3, 0x180 ;  /* 0x0000018003037836 */ /* 0x000fe20000000000 */
[----:B------:R-:W-:Y:S04]  /*0a10*/  BSSY.RECONVERGENT B1, `(.L_x_73) ;  /* 0x0000023000017945 */ /* 0x000fe80003800200 */
[----:B------:R-:W-:-:S13]  /*0a20*/  ISETP.GE.AND P0, PT, R3, R2, PT ;  /* 0x000000020300720c */ /* 0x000fda0003f06270 */
[----:B------:R-:W-:Y:S05]  /*0a30*/  @P0 BRA `(.L_x_74) ;  /* 0x0000000000800947 */ /* 0x000fea0003800000 */
[----:B012---:R-:W-:-:S06]  /*0a40*/  IMAD.WIDE R4, R3, 0x4, R6 ;  /* 0x0000000403047825 */ /* 0x007fcc00078e0206 */
        /* <DEDUP_REMOVED lines=27> */
.L_x_76:
[----:B------:R-:W-:Y:S05]  /*0c00*/  BSYNC.RECONVERGENT B2 ;  /* 0x0000000000027941 */ /* 0x000fea0003800200 */
.L_x_75:
[----:B------:R-:W0:Y:S01]  /*0c10*/  F2F.F32.F64 R21, R20 ;  /* 0x0000001400157310 */ /* 0x000e220000301000 */
[----:B------:R-:W-:-:S05]  /*0c20*/  IMAD.WIDE R4, R3, 0x4, R8 ;  /* 0x0000000403047825 */ /* 0x000fca00078e0208 */
[----:B0-----:R3:W-:Y:S02]  /*0c30*/  STG.E desc[UR4][R4.64], R21 ;  /* 0x0000001504007986 */ /* 0x0017e4000c101904 */
.L_x_74:
[----:B------:R-:W-:Y:S05]  /*0c40*/  BSYNC.RECONVERGENT B1 ;  /* 0x0000000000017941 */ /* 0x000fea0003800200 */
.L_x_73:
[----:B------:R-:W-:-:S05]  /*0c50*/  VIADD R11, R11, 0x4 ;  /* 0x000000040b0b7836 */ /* 0x000fca0000000000 */
[----:B------:R-:W-:-:S13]  /*0c60*/  ISETP.NE.AND P0, PT, R11, R13, PT ;  /* 0x0000000d0b00720c */ /* 0x000fda0003f05270 */
[----:B------:R-:W-:Y:S05]  /*0c70*/  @P0 BRA `(.L_x_77) ;  /* 0xfffffff400a40947 */ /* 0x000fea000383ffff */
.L_x_60:
[----:B------:R-:W-:-:S13]  /*0c80*/  ISETP.NE.AND P0, PT, R0, RZ, PT ;  /* 0x000000ff0000720c */ /* 0x000fda0003f05270 */
[----:B------:R-:W-:Y:S05]  /*0c90*/  @!P0 EXIT ;  /* 0x000000000000894d */ /* 0x000fea0003800000 */
[----:B------:R-:W-:-:S13]  /*0ca0*/  ISETP.NE.AND P0, PT, R0, 0x1, PT ;  /* 0x000000010000780c */ /* 0x000fda0003f05270 */
[----:B------:R-:W-:Y:S05]  /*0cb0*/  @!P0 BRA `(.L_x_78) ;  /* 0x00000004002c8947 */ /* 0x000fea0003800000 */
[----:B------:R-:W-:Y:S01]  /*0cc0*/  LEA R3, R13, R26, 0x7 ;  /* 0x0000001a0d037211 */ /* 0x000fe200078e38ff */
[----:B------:R-:W-:Y:S03]  /*0cd0*/  BSSY.RECONVERGENT B1, `(.L_x_79) ;  /* 0x0000023000017945 */ /* 0x000fe60003800200 */
[----:B------:R-:W-:-:S13]  /*0ce0*/  ISETP.GE.AND P0, PT, R3, R2, PT ;  /* 0x000000020300720c */ /* 0x000fda0003f06270 */
[----:B------:R-:W-:Y:S05]  /*0cf0*/  @P0 BRA `(.L_x_80) ;  /* 0x0000000000800947 */ /* 0x000fea0003800000 */
[----:B0123--:R-:W-:-:S06]  /*0d00*/  IMAD.WIDE R4, R3, 0x4, R6 ;  /* 0x0000000403047825 */ /* 0x00ffcc00078e0206 */
[----:B------:R-:W2:Y:S01]  /*0d10*/  LDG.E R4, desc[UR4][R4.64] ;  /* 0x0000000404047981 */ /* 0x000ea2000c1e1900 */
[----:B------:R-:W-:Y:S01]  /*0d20*/  IMAD.MOV.U32 R11, RZ, RZ, 0x3bbb989d ;  /* 0x3bbb989dff0b7424 */ /* 0x000fe200078e00ff */
[----:B------:R-:W-:Y:S01]  /*0d30*/  MOV R15, 0x437c0000 ;  /* 0x437c0000000f7802 */ /* 0x000fe20000000f00 */
[----:B------:R-:W-:Y:S02]  /*0d40*/  BSSY.RECONVERGENT B2, `(.L_x_81) ;  /* 0x0000018000027945 */ /* 0x000fe40003800200 */
[----:B--2---:R-:W-:-:S04]  /*0d50*/  FFMA.SAT R0, R4, -R11, 0.5 ;  /* 0x3f00000004007423 */ /* 0x004fc8000000280b */
[----:B------:R-:W-:-:S04]  /*0d60*/  FFMA.RM R0, R0, R15, 12582913 ;  /* 0x4b40000100007423 */ /* 0x000fc8000000400f */
[C---:B------:R-:W-:Y:S01]  /*0d70*/  FADD R11, R0.reuse, -12583039 ;  /* 0xcb40007f000b7421 */ /* 0x040fe20000000000 */
[----:B------:R-:W-:-:S03]  /*0d80*/  IMAD.SHL.U32 R0, R0, 0x800000, RZ ;  /* 0x0080000000007824 */ /* 0x000fc600078e00ff */
[----:B------:R-:W-:-:S04]  /*0d90*/  FFMA R11, R4, -1.4426950216293334961, -R11 ;  /* 0xbfb8aa3b040b7823 */ /* 0x000fc8000000080b */
[----:B------:R-:W-:-:S04]  /*0da0*/  FFMA R12, R4, -1.925963033500011079e-08, R11 ;  /* 0xb2a57060040c7823 */ /* 0x000fc8000000000b */
[----:B------:R-:W0:Y:S02]  /*0db0*/  MUFU.EX2 R11, R12 ;  /* 0x0000000c000b7308 */ /* 0x000e240000000800 */
[----:B0-----:R-:W-:-:S06]  /*0dc0*/  FMUL R0, R0, R11 ;  /* 0x0000000b00007220 */ /* 0x001fcc0000400000 */
[----:B------:R-:W0:Y:S02]  /*0dd0*/  F2F.F64.F32 R18, R0 ;  /* 0x0000000000127310 */ /* 0x000e240000201800 */
[----:B0-----:R-:W-:-:S06]  /*0de0*/  DADD R18, R18, 1 ;  /* 0x3ff0000012127429 */ /* 0x001fcc0000000000 */
[----:B------:R-:W0:Y:S04]  /*0df0*/  MUFU.RCP64H R5, R19 ;  /* 0x0000001300057308 */ /* 0x000e280000001800 */
[----:B------:R-:W-:-:S04]  /*0e00*/  IADD3 R4, PT, PT, R19, 0x300402, RZ ;  /* 0x0030040213047810 */ /* 0x000fc80007ffe0ff */
[----:B------:R-:W-:Y:S02]  /*0e10*/  FSETP.GEU.AND P0, PT, |R4|, 5.8789094863358348022e-39, PT ;  /* 0x004004020400780b */ /* 0x000fe40003f0e200 */
[----:B0-----:R-:W-:-:S08]  /*0e20*/  DFMA R10, -R18, R4, 1 ;  /* 0x3ff00000120a742b */ /* 0x001fd00000000104 */
[----:B------:R-:W-:-:S08]  /*0e30*/  DFMA R10, R10, R10, R10 ;  /* 0x0000000a0a0a722b */ /* 0x000fd0000000000a */
[----:B------:R-:W-:-:S08]  /*0e40*/  DFMA R10, R4, R10, R4 ;  /* 0x0000000a040a722b */ /* 0x000fd00000000004 */
[----:B------:R-:W-:-:S08]  /*0e50*/  DFMA R14, -R18, R10, 1 ;  /* 0x3ff00000120e742b */ /* 0x000fd0000000010a */
[----:B------:R-:W-:Y:S01]  /*0e60*/  DFMA R20, R10, R14, R10 ;  /* 0x0000000e0a14722b */ /* 0x000fe2000000000a */
[----:B------:R-:W-:Y:S10]  /*0e70*/  @P0 BRA `(.L_x_82) ;  /* 0x0000000000100947 */ /* 0x000ff40003800000 */
[----:B------:R-:W-:Y:S02]  /*0e80*/  LOP3.LUT R22, R19, 0x7fffffff, RZ, 0xc0, !PT ;  /* 0x7fffffff13167812 */ /* 0x000fe400078ec0ff */
[----:B------:R-:W-:-:S03]  /*0e90*/  MOV R28, 0xec0 ;  /* 0x00000ec0001c7802 */ /* 0x000fc60000000f00 */
[----:B------:R-:W-:-:S07]  /*0ea0*/  VIADD R22, R22, 0xfff00000 ;  /* 0xfff0000016167836 */ /* 0x000fce0000000000 */
[----:B------:R-:W-:Y:S05]  /*0eb0*/  CALL.REL.NOINC `($__internal_2_$__cuda_sm20_dblrcp_rn_slowpath_v3) ;  /* 0x0000001400387944 */ /* 0x000fea0003c00000 */
.L_x_82:
[----:B------:R-:W-:Y:S05]  /*0ec0*/  BSYNC.RECONVERGENT B2 ;  /* 0x0000000000027941 */ /* 0x000fea0003800200 */
.L_x_81:
[----:B------:R-:W0:Y:S01]  /*0ed0*/  F2F.F32.F64 R21, R20 ;  /* 0x0000001400157310 */ /* 0x000e220000301000 */
[----:B------:R-:W-:-:S05]  /*0ee0*/  IMAD.WIDE R4, R3, 0x4, R8 ;  /* 0x0000000403047825 */ /* 0x000fca00078e0208 */
[----:B0-----:R4:W-:Y:S02]  /*0ef0*/  STG.E desc[UR4][R4.64], R21 ;  /* 0x0000001504007986 */ /* 0x0019e4000c101904 */
.L_x_80:
[----:B------:R-:W-:Y:S05]  /*0f00*/  BSYNC.RECONVERGENT B1 ;  /* 0x0000000000017941 */ /* 0x000fea0003800200 */
.L_x_79:
[----:B------:R-:W-:Y:S01]  /*0f10*/  IADD3 R3, PT, PT, R3, 0x80, RZ ;  /* 0x0000008003037810 */ /* 0x000fe20007ffe0ff */
[----:B------:R-:W-:Y:S03]  /*0f20*/  BSSY.RECONVERGENT B1, `(.L_x_83) ;  /* 0x0000023000017945 */ /* 0x000fe60003800200 */
[----:B------:R-:W-:-:S13]  /*0f30*/  ISETP.GE.AND P0, PT, R3, R2, PT ;  /* 0x000000020300720c */ /* 0x000fda0003f06270 */
[----:B------:R-:W-:Y:S05]  /*0f40*/  @P0 BRA `(.L_x_84) ;  /* 0x0000000000800947 */ /* 0x000fea0003800000 */
[----:B01234-:R-:W-:-:S06]  /*0f50*/  IMAD.WIDE R4, R3, 0x4, R6 ;  /* 0x0000000403047825 */ /* 0x01ffcc00078e0206 */
        /* <DEDUP_REMOVED lines=27> */
.L_x_86:
[----:B------:R-:W-:Y:S05]  /*1110*/  BSYNC.RECONVERGENT B2 ;  /* 0x0000000000027941 */ /* 0x000fea0003800200 */
.L_x_85:
[----:B------:R-:W0:Y:S01]  /*1120*/  F2F.F32.F64 R21, R20 ;  /* 0x0000001400157310 */ /* 0x000e220000301000 */
[----:B------:R-:W-:-:S05]  /*1130*/  IMAD.WIDE R4, R3, 0x4, R8 ;  /* 0x0000000403047825 */ /* 0x000fca00078e0208 */
[----:B0-----:R0:W-:Y:S02]  /*1140*/  STG.E desc[UR4][R4.64], R21 ;  /* 0x0000001504007986 */ /* 0x0011e4000c101904 */
.L_x_84:
[----:B------:R-:W-:Y:S05]  /*1150*/  BSYNC.RECONVERGENT B1 ;  /* 0x0000000000017941 */ /* 0x000fea0003800200 */
.L_x_83:
[----:B------:R-:W-:-:S07]  /*1160*/  IADD3 R13, PT, PT, R13, 0x2, RZ ;  /* 0x000000020d0d7810 */ /* 0x000fce0007ffe0ff */
.L_x_78:
[----:B------:R-:W5:Y:S02]  /*1170*/  LDC R0, c[0x0][0x388] ;  /* 0x0000e200ff007b82 */ /* 0x000f640000000800 */
[----:B-----5:R-:W-:-:S04]  /*1180*/  LOP3.LUT R0, R0, 0x1, RZ, 0xc0, !PT ;  /* 0x0000000100007812 */ /* 0x020fc800078ec0ff */
[----:B------:R-:W-:-:S13]  /*1190*/  ISETP.NE.U32.AND P0, PT, R0, 0x1, PT ;  /* 0x000000010000780c */ /* 0x000fda0003f05070 */
[----:B------:R-:W-:Y:S05]  /*11a0*/  @P0 EXIT ;  /* 0x000000000000094d */ /* 0x000fea0003800000 */
[----:B------:R-:W-:-:S05]  /*11b0*/  IMAD R13, R13, 0x80, R26 ;  /* 0x000000800d0d7824 */ /* 0x000fca00078e021a */
[----:B------:R-:W-:-:S13]  /*11c0*/  ISETP.GE.AND P0, PT, R13, R2, PT ;  /* 0x000000020d00720c */ /* 0x000fda0003f06270 */
[----:B------:R-:W-:Y:S05]  /*11d0*/  @P0 EXIT ;  /* 0x000000000000094d */ /* 0x000fea0003800000 */
[----:B------:R-:W-:-:S06]  /*11e0*/  IMAD.WIDE R6, R13, 0x4, R6 ;  /* 0x000000040d067825 */ /* 0x000fcc00078e0206 */
[----:B------:R-:W5:Y:S01]  /*11f0*/  LDG.E R6, desc[UR4][R6.64] ;  /* 0x0000000406067981 */ /* 0x000f62000c1e1900 */
[----:B------:R-:W-:Y:S01]  /*1200*/  MOV R3, 0x3bbb989d ;  /* 0x3bbb989d00037802 */ /* 0x000fe20000000f00 */
[----:B01234-:R-:W-:Y:S01]  /*1210*/  IMAD.MOV.U32 R5, RZ, RZ, 0x437c0000 ;  /* 0x437c0000ff057424 */ /* 0x01ffe200078e00ff */
[----:B------:R-:W-:Y:S03]  /*1220*/  BSSY.RECONVERGENT B1, `(.L_x_87) ;  /* 0x0000018000017945 */ /* 0x000fe60003800200 */
[----:B-----5:R-:W-:-:S04]  /*1230*/  FFMA.SAT R0, R6, -R3, 0.5 ;  /* 0x3f00000006007423 */ /* 0x020fc80000002803 */
        /* <DEDUP_REMOVED lines=22> */
.L_x_88:
[----:B------:R-:W-:Y:S05]  /*13a0*/  BSYNC.RECONVERGENT B1 ;  /* 0x0000000000017941 */ /* 0x000fea0003800200 */
.L_x_87:
[----:B------:R-:W0:Y:S01]  /*13b0*/  F2F.F32.F64 R21, R20 ;  /* 0x0000001400157310 */ /* 0x000e220000301000 */
[----:B------:R-:W-:-:S05]  /*13c0*/  IMAD.WIDE R8, R13, 0x4, R8 ;  /* 0x000000040d087825 */ /* 0x000fca00078e0208 */
[----:B0-----:R-:W-:Y:S01]  /*13d0*/  STG.E desc[UR4][R8.64], R21 ;  /* 0x0000001508007986 */ /* 0x001fe2000c101904 */
[----:B------:R-:W-:Y:S05]  /*13e0*/  EXIT ;  /* 0x000000000000794d */ /* 0x000fea0003800000 */
.L_x_59:
[----:B------:R-:W-:-:S13]  /*13f0*/  ISETP.GE.AND P0, PT, R5, 0x1, PT ;  /* 0x000000010500780c */ /* 0x000fda0003f06270 */
[----:B------:R-:W-:Y:S05]  /*1400*/  @!P0 EXIT ;  /* 0x000000000000894d */ /* 0x000fea0003800000 */
[C---:B------:R-:W-:Y:S01]  /*1410*/  ISETP.GE.U32.AND P0, PT, R5.reuse, 0x4, PT ;  /* 0x000000040500780c */ /* 0x040fe20003f06070 */
[----:B------:R-:W-:Y:S01]  /*1420*/  IMAD.MOV.U32 R3, RZ, RZ, RZ ;  /* 0x000000ffff037224 */ /* 0x000fe200078e00ff */
[----:B------:R-:W-:-:S11]  /*1430*/  LOP3.LUT R4, R5, 0x3, RZ, 0xc0, !PT ;  /* 0x0000000305047812 */ /* 0x000fd600078ec0ff */
[----:B------:R-:W-:Y:S05]  /*1440*/  @!P0 BRA `(.L_x_89) ;  /* 0x00000008002c8947 */ /* 0x000fea0003800000 */
[----:B------:R-:W-:Y:S01]  /*1450*/  IADD3 R12, P0, PT, R12, 0x400, RZ ;  /* 0x000004000c0c7810 */ /* 0x000fe20007f1e0ff */
[----:B------:R-:W-:Y:S01]  /*1460*/  IMAD.MOV.U32 R2, RZ, RZ, R26 ;  /* 0x000000ffff027224 */ /* 0x000fe200078e001a */
[----:B------:R-:W-:Y:S02]  /*1470*/  LOP3.LUT R3, R5, 0x7ffffffc, RZ, 0xc0, !PT ;  /* 0x7ffffffc05037812 */ /* 0x000fe400078ec0ff */
[C---:B------:R-:W-:Y:S02]  /*1480*/  IADD3 R10, P1, PT, R12.reuse, UR10, RZ ;  /* 0x0000000a0c0a7c10 */ /* 0x040fe4000ff3e0ff */
[----:B------:R-:W-:Y:S02]  /*1490*/  IADD3.X R0, PT, PT, RZ, R0, RZ, P0, !PT ;  /* 0x00000000ff007210 */ /* 0x000fe400007fe4ff */
[----:B------:R-:W-:Y:S02]  /*14a0*/  IADD3 R12, P0, PT, R12, UR8, RZ ;  /* 0x000000080c0c7c10 */ /* 0x000fe4000ff1e0ff */
[----:B------:R-:W-:-:S02]  /*14b0*/  IADD3.X R11, PT, PT, R0, UR11, RZ, P1, !PT ;  /* 0x0000000b000b7c10 */ /* 0x000fc40008ffe4ff */
[----:B------:R-:W-:Y:S02]  /*14c0*/  IADD3.X R13, PT, PT, R0, UR9, RZ, P0, !PT ;  /* 0x00000009000d7c10 */ /* 0x000fe400087fe4ff */
[----:B------:R-:W-:-:S07]  /*14d0*/  IADD3 R0, PT, PT, -R3, RZ, RZ ;  /* 0x000000ff03007210 */ /* 0x000fce0007ffe1ff */
.L_x_98:
[----:B------:R-:W-:-:S05]  /*14e0*/  IMAD.WIDE R14, R2, 0x4, R10 ;  /* 0x00000004020e7825 */ /* 0x000fca00078e020a */
[----:B------:R-:W2:Y:S01]  /*14f0*/  LDG.E R5, desc[UR4][R14.64+-0x400] ;  /* 0xfffc00040e057981 */ /* 0x000ea2000c1e1900 */
[----:B0-----:R-:W-:Y:S01]  /*1500*/  IMAD.MOV.U32 R16, RZ, RZ, 0x3bbb989d ;  /* 0x3bbb989dff107424 */ /* 0x001fe200078e00ff */
[----:B------:R-:W-:Y:S01]  /*1510*/  MOV R17, 0x437c0000 ;  /* 0x437c000000117802 */ /* 0x000fe20000000f00 */
[----:B------:R-:W-:Y:S02]  /*1520*/  BSSY.RECONVERGENT B1, `(.L_x_90) ;  /* 0x0000019000017945 */ /* 0x000fe40003800200 */
[----:B--2---:R-:W-:-:S04]  /*1530*/  FFMA.SAT R16, R5, -R16, 0.5 ;  /* 0x3f00000005107423 */ /* 0x004fc80000002810 */
[----:B------:R-:W-:-:S04]  /*1540*/  FFMA.RM R16, R16, R17, 12582913 ;  /* 0x4b40000110107423 */ /* 0x000fc80000004011 */
[C---:B------:R-:W-:Y:S01]  /*1550*/  FADD R18, R16.reuse, -12583039 ;  /* 0xcb40007f10127421 */ /* 0x040fe20000000000 */
[----:B------:R-:W-:-:S03]  /*1560*/  IMAD.SHL.U32 R16, R16, 0x800000, RZ ;  /* 0x0080000010107824 */ /* 0x000fc600078e00ff */
[----:B------:R-:W-:-:S04]  /*1570*/  FFMA R18, R5, -1.4426950216293334961, -R18 ;  /* 0xbfb8aa3b05127823 */ /* 0x000fc80000000812 */
[----:B------:R-:W-:-:S06]  /*1580*/  FFMA R5, R5, -1.925963033500011079e-08, R18 ;  /* 0xb2a5706005057823 */ /* 0x000fcc0000000012 */
        /* <DEDUP_REMOVED lines=9> */
[----:B------:R-:W-:Y:S01]  /*1620*/  DFMA R20, R16, R20, R16 ;  /* 0x000000141014722b */ /* 0x000fe20000000010 */
[----:B------:R-:W-:-:S07]  /*1630*/  IMAD.WIDE R16, R2, 0x4, R12 ;  /* 0x0000000402107825 */ /* 0x000fce00078e020c */
[----:B------:R-:W-:-:S08]  /*1640*/  DFMA R22, -R18, R20, 1 ;  /* 0x3ff000001216742b */ /* 0x000fd00000000114 */
[----:B------:R-:W-:Y:S01]  /*1650*/  DFMA R20, R20, R22, R20 ;  /* 0x000000161414722b */ /* 0x000fe20000000014 */
[----:B------:R-:W-:Y:S10]  /*1660*/  @P0 BRA `(.L_x_91) ;  /* 0x0000000000100947 */ /* 0x000ff40003800000 */
[----:B------:R-:W-:Y:S02]  /*1670*/  LOP3.LUT R22, R19, 0x7fffffff, RZ, 0xc0, !PT ;  /* 0x7fffffff13167812 */ /* 0x000fe400078ec0ff */
[----:B------:R-:W-:-:S03]  /*1680*/  MOV R28, 0x16b0 ;  /* 0x000016b0001c7802 */ /* 0x000fc60000000f00 */
[----:B------:R-:W-:-:S07]  /*1690*/  VIADD R22, R22, 0xfff00000 ;  /* 0xfff0000016167836 */ /* 0x000fce0000000000 */
[----:B------:R-:W-:Y:S05]  /*16a0*/  CALL.REL.NOINC `($__internal_2_$__cuda_sm20_dblrcp_rn_slowpath_v3) ;  /* 0x0000000c003c7944 */ /* 0x000fea0003c00000 */
.L_x_91:
[----:B------:R-:W-:Y:S05]  /*16b0*/  BSYNC.RECONVERGENT B1 ;  /* 0x0000000000017941 */ /* 0x000fea0003800200 */
.L_x_90:
[----:B------:R-:W0:Y:S02]  /*16c0*/  F2F.F32.F64 R21, R20 ;  /* 0x0000001400157310 */ /* 0x000e240000301000 */
[----:B0-----:R0:W-:Y:S04]  /*16d0*/  STG.E desc[UR4][R16.64+-0x400], R21 ;  /* 0xfffc001510007986 */ /* 0x0011e8000c101904 */
        /* <DEDUP_REMOVED lines=9> */
[----:B------:R-:W-:-:S06]  /*1770*/  FFMA R5, R5, -1.925963033500011079e-08, R22 ;  /* 0xb2a5706005057823 */ /* 0x000fcc0000000016 */
[----:B------:R-:W1:Y:S02]  /*1780*/  MUFU.EX2 R5, R5 ;  /* 0x0000000500057308 */ /* 0x000e640000000800 */
[----:B-1----:R-:W-:-:S06]  /*1790*/  FMUL R27, R18, R5 ;  /* 0x00000005121b7220 */ /* 0x002fcc0000400000 */
[----:B0-----:R-:W0:Y:S02]  /*17a0*/  F2F.F64.F32 R20, R27 ;  /* 0x0000001b00147310 */ /* 0x001e240000201800 */
        /* <DEDUP_REMOVED lines=10> */
[----:B------:R-:W-:Y:S01]  /*1850*/  LOP3.LUT R22, R21, 0x7fffffff, RZ, 0xc0, !PT ;  /* 0x7fffffff15167812 */ /* 0x000fe200078ec0ff */
[----:B------:R-:W-:Y:S01]  /*1860*/  IMAD.MOV.U32 R19, RZ, RZ, R21 ;  /* 0x000000ffff137224 */ /* 0x000fe200078e0015 */
[----:B------:R-:W-:Y:S02]  /*1870*/  MOV R18, R20 ;  /* 0x0000001400127202 */ /* 0x000fe40000000f00 */
[----:B------:R-:W-:Y:S02]  /*1880*/  IADD3 R22, PT, PT, R22, -0x100000, RZ ;  /* 0xfff0000016167810 */ /* 0x000fe40007ffe0ff */
[----:B------:R-:W-:-:S07]  /*1890*/  MOV R28, 0x18b0 ;  /* 0x000018b0001c7802 */ /* 0x000fce0000000f00 */
[----:B------:R-:W-:Y:S05]  /*18a0*/  CALL.REL.NOINC `($__internal_2_$__cuda_sm20_dblrcp_rn_slowpath_v3) ;  /* 0x0000000800bc7944 */ /* 0x000fea0003c00000 */
[----:B------:R-:W-:Y:S01]  /*18b0*/  IMAD.MOV.U32 R18, RZ, RZ, R20 ;  /* 0x000000ffff127224 */ /* 0x000fe200078e0014 */
[----:B------:R-:W-:-:S07]  /*18c0*/  MOV R19, R21 ;  /* 0x0000001500137202 */ /* 0x000fce0000000f00 */
.L_x_93:
[----:B------:R-:W-:Y:S05]  /*18d0*/  BSYNC.RECONVERGENT B1 ;  /* 0x0000000000017941 */ /* 0x000fea0003800200 */
.L_x_92:
[----:B------:R-:W0:Y:S02]  /*18e0*/  F2F.F32.F64 R19, R18 ;  /* 0x0000001200137310 */ /* 0x000e240000301000 */
[----:B0-----:R0:W-:Y:S04]  /*18f0*/  STG.E desc[UR4][R16.64+-0x200], R19 ;  /* 0xfffe001310007986 */ /* 0x0011e8000c101904 */
[----:B------:R-:W2:Y:S01]  /*1900*/  LDG.E R5, desc[UR4][R14.64] ;  /* 0x000000040e057981 */ /* 0x000ea2000c1e1900 */
[----:B------:R-:W-:Y:S02]  /*1910*/  HFMA2 R21, -RZ, RZ, 3.7421875, 0 ;  /* 0x437c0000ff157431 */ /* 0x000fe400000001ff */
        /* <DEDUP_REMOVED lines=25> */
.L_x_95:
[----:B------:R-:W-:Y:S05]  /*1ab0*/  BSYNC.RECONVERGENT B1 ;  /* 0x0000000000017941 */ /* 0x000fea0003800200 */
.L_x_94:
        /* <DEDUP_REMOVED lines=14> */
[----:B------:R-:W1:Y:S02]  /*1ba0*/  F2F.F64.F32 R18, R5 ;  /* 0x0000000500127310 */ /* 0x000e640000201800 */
[----:B-1----:R-:W-:-:S06]  /*1bb0*/  DADD R18, R18, 1 ;  /* 0x3ff0000012127429 */ /* 0x002fcc0000000000 */
        /* <DEDUP_REMOVED lines=13> */
.L_x_97:
[----:B------:R-:W-:Y:S05]  /*1c90*/  BSYNC.RECONVERGENT B1 ;  /* 0x0000000000017941 */ /* 0x000fea0003800200 */
.L_x_96:
[----:B------:R-:W0:Y:S01]  /*1ca0*/  F2F.F32.F64 R21, R20 ;  /* 0x0000001400157310 */ /* 0x000e220000301000 */
[----:B------:R-:W-:Y:S02]  /*1cb0*/  IADD3 R0, PT, PT, R0, 0x4, RZ ;  /* 0x0000000400007810 */ /* 0x000fe40007ffe0ff */
[----:B------:R-:W-:Y:S02]  /*1cc0*/  IADD3 R2, PT, PT, R2, 0x200, RZ ;  /* 0x0000020002027810 */ /* 0x000fe40007ffe0ff */
[----:B------:R-:W-:Y:S01]  /*1cd0*/  ISETP.NE.AND P0, PT, R0, RZ, PT ;  /* 0x000000ff0000720c */ /* 0x000fe20003f05270 */
[----:B0-----:R0:W-:-:S12]  /*1ce0*/  STG.E desc[UR4][R16.64+0x200], R21 ;  /* 0x0002001510007986 */ /* 0x0011d8000c101904 */
[----:B------:R-:W-:Y:S05]  /*1cf0*/  @P0 BRA `(.L_x_98) ;  /* 0xfffffff400f80947 */ /* 0x000fea000383ffff */
.L_x_89:
[----:B------:R-:W-:-:S13]  /*1d00*/  ISETP.NE.AND P0, PT, R4, RZ, PT ;  /* 0x000000ff0400720c */ /* 0x000fda0003f05270 */
[----:B------:R-:W-:Y:S05]  /*1d10*/  @!P0 EXIT ;  /* 0x000000000000894d */ /* 0x000fea0003800000 */
[----:B------:R-:W-:-:S13]  /*1d20*/  ISETP.NE.AND P0, PT, R4, 0x1, PT ;  /* 0x000000010400780c */ /* 0x000fda0003f05270 */
[----:B------:R-:W-:Y:S05]  /*1d30*/  @!P0 BRA `(.L_x_99) ;  /* 0x0000000400008947 */ /* 0x000fea0003800000 */
[----:B------:R-:W-:-:S04]  /*1d40*/  IMAD R11, R3, 0x80, R26 ;  /* 0x00000080030b7824 */ /* 0x000fc800078e021a */
[----:B------:R-:W-:-:S05]  /*1d50*/  IMAD.WIDE R12, R11, 0x4, R6 ;  /* 0x000000040b0c7825 */ /* 0x000fca00078e0206 */
[----:B------:R-:W2:Y:S01]  /*1d60*/  LDG.E R0, desc[UR4][R12.64] ;  /* 0x000000040c007981 */ /* 0x000ea2000c1e1900 */
[----:B------:R-:W-:Y:S01]  /*1d70*/  HFMA2 R15, -RZ, RZ, 3.7421875, 0 ;  /* 0x437c0000ff0f7431 */ /* 0x000fe200000001ff */
[----:B------:R-:W-:Y:S01]  /*1d80*/  MOV R5, 0x3bbb989d ;  /* 0x3bbb989d00057802 */ /* 0x000fe20000000f00 */
[----:B------:R-:W-:Y:S04]  /*1d90*/  BSSY.RECONVERGENT B1, `(.L_x_100) ;  /* 0x0000018000017945 */ /* 0x000fe80003800200 */
[----:B--2---:R-:W-:-:S04]  /*1da0*/  FFMA.SAT R2, R0, -R5, 0.5 ;  /* 0x3f00000000027423 */ /* 0x004fc80000002805 */
[----:B------:R-:W-:-:S04]  /*1db0*/  FFMA.RM R2, R2, R15, 12582913 ;  /* 0x4b40000102027423 */ /* 0x000fc8000000400f */
[C---:B------:R-:W-:Y:S01]  /*1dc0*/  FADD R5, R2.reuse, -12583039 ;  /* 0xcb40007f02057421 */ /* 0x040fe20000000000 */
[----:B------:R-:W-:-:S03]  /*1dd0*/  IMAD.SHL.U32 R2, R2, 0x800000, RZ ;  /* 0x0080000002027824 */ /* 0x000fc600078e00ff */
[----:B------:R-:W-:-:S04]  /*1de0*/  FFMA R5, R0, -1.4426950216293334961, -R5 ;  /* 0xbfb8aa3b00057823 */ /* 0x000fc80000000805 */
[----:B------:R-:W-:-:S04]  /*1df0*/  FFMA R0, R0, -1.925963033500011079e-08, R5 ;  /* 0xb2a5706000007823 */ /* 0x000fc80000000005 */
[----:B------:R-:W1:Y:S02]  /*1e00*/  MUFU.EX2 R5, R0 ;  /* 0x0000000000057308 */ /* 0x000e640000000800 */
[----:B-1----:R-:W-:-:S06]  /*1e10*/  FMUL R2, R2, R5 ;  /* 0x0000000502027220 */ /* 0x002fcc0000400000 */
[----:B------:R-:W1:Y:S02]  /*1e20*/  F2F.F64.F32 R18, R2 ;  /* 0x0000000200127310 */ /* 0x000e640000201800 */
[----:B-1----:R-:W-:-:S06]  /*1e30*/  DADD R18, R18, 1 ;  /* 0x3ff0000012127429 */ /* 0x002fcc0000000000 */
[----:B------:R-:W1:Y:S04]  /*1e40*/  MUFU.RCP64H R5, R19 ;  /* 0x0000001300057308 */ /* 0x000e680000001800 */
[----:B------:R-:W-:-:S04]  /*1e50*/  IADD3 R4, PT, PT, R19, 0x300402, RZ ;  /* 0x0030040213047810 */ /* 0x000fc80007ffe0ff */
[----:B------:R-:W-:Y:S02]  /*1e60*/  FSETP.GEU.AND P0, PT, |R4|, 5.8789094863358348022e-39, PT ;  /* 0x004004020400780b */ /* 0x000fe40003f0e200 */
[----:B-1----:R-:W-:-:S08]  /*1e70*/  DFMA R14, -R18, R4, 1 ;  /* 0x3ff00000120e742b */ /* 0x002fd00000000104 */
[----:B------:R-:W-:-:S08]  /*1e80*/  DFMA R14, R14, R14, R14 ;  /* 0x0000000e0e0e722b */ /* 0x000fd0000000000e */
[----:B------:R-:W-:-:S08]  /*1e90*/  DFMA R14, R4, R14, R4 ;  /* 0x0000000e040e722b */ /* 0x000fd00000000004 */
[----:B0-----:R-:W-:-:S08]  /*1ea0*/  DFMA R16, -R18, R14, 1 ;  /* 0x3ff000001210742b */ /* 0x001fd0000000010e */
[----:B------:R-:W-:Y:S01]  /*1eb0*/  DFMA R20, R14, R16, R14 ;  /* 0x000000100e14722b */ /* 0x000fe2000000000e */
[----:B------:R-:W-:Y:S10]  /*1ec0*/  @P0 BRA `(.L_x_101) ;  /* 0x0000000000100947 */ /* 0x000ff40003800000 */
[----:B------:R-:W-:Y:S02]  /*1ed0*/  LOP3.LUT R22, R19, 0x7fffffff, RZ, 0xc0, !PT ;  /* 0x7fffffff13167812 */ /* 0x000fe400078ec0ff */
[----:B------:R-:W-:Y:S02]  /*1ee0*/  MOV R28, 0x1f10 ;  /* 0x00001f10001c7802 */ /* 0x000fe40000000f00 */
[----:B------:R-:W-:-:S07]  /*1ef0*/  IADD3 R22, PT, PT, R22, -0x100000, RZ ;  /* 0xfff0000016167810 */ /* 0x000fce0007ffe0ff */
[----:B------:R-:W-:Y:S05]  /*1f00*/  CALL.REL.NOINC `($__internal_2_$__cuda_sm20_dblrcp_rn_slowpath_v3) ;  /* 0x0000000400247944 */ /* 0x000fea0003c00000 */
.L_x_101:
[----:B------:R-:W-:Y:S05]  /*1f10*/  BSYNC.RECONVERGENT B1 ;  /* 0x0000000000017941 */ /* 0x000fea0003800200 */
.L_x_100:
[----:B------:R-:W0:Y:S01]  /*1f20*/  F2F.F32.F64 R21, R20 ;  /* 0x0000001400157310 */ /* 0x000e220000301000 */
[----:B------:R-:W-:-:S05]  /*1f30*/  IMAD.WIDE R10, R11, 0x4, R8 ;  /* 0x000000040b0a7825 */ /* 0x000fca00078e0208 */
[----:B0-----:R0:W-:Y:S04]  /*1f40*/  STG.E desc[UR4][R10.64], R21 ;  /* 0x000000150a007986 */ /* 0x0011e8000c101904 */
[----:B------:R-:W2:Y:S01]  /*1f50*/  LDG.E R12, desc[UR4][R12.64+0x200] ;  /* 0x000200040c0c7981 */ /* 0x000ea2000c1e1900 */
[----:B------:R-:W-:Y:S01]  /*1f60*/  IMAD.MOV.U32 R5, RZ, RZ, 0x3bbb989d ;  /* 0x3bbb989dff057424 */ /* 0x000fe200078e00ff */
[----:B------:R-:W-:Y:S01]  /*1f70*/  MOV R15, 0x437c0000 ;  /* 0x437c0000000f7802 */ /* 0x000fe20000000f00 */
[----:B------:R-:W-:Y:S02]  /*1f80*/  BSSY.RECONVERGENT B1, `(.L_x_102) ;  /* 0x0000018000017945 */ /* 0x000fe40003800200 */
[----:B--2---:R-:W-:-:S04]  /*1f90*/  FFMA.SAT R0, R12, -R5, 0.5 ;  /* 0x3f0000000c007423 */ /* 0x004fc80000002805 */
[----:B------:R-:W-:-:S04]  /*1fa0*/  FFMA.RM R0, R0, R15, 12582913 ;  /* 0x4b40000100007423 */ /* 0x000fc8000000400f */
[C---:B------:R-:W-:Y:S01]  /*1fb0*/  FADD R5, R0.reuse, -12583039 ;  /* 0xcb40007f00057421 */ /* 0x040fe20000000000 */
[----:B------:R-:W-:-:S03]  /*1fc0*/  SHF.L.U32 R0, R0, 0x17, RZ ;  /* 0x0000001700007819 */ /* 0x000fc600000006ff */
[----:B------:R-:W-:-:S04]  /*1fd0*/  FFMA R5, R12, -1.4426950216293334961, -R5 ;  /* 0xbfb8aa3b0c057823 */ /* 0x000fc80000000805 */
[----:B------:R-:W-:-:S04]  /*1fe0*/  FFMA R2, R12, -1.925963033500011079e-08, R5 ;  /* 0xb2a570600c027823 */ /* 0x000fc80000000005 */
[----:B------:R-:W1:Y:S02]  /*1ff0*/  MUFU.EX2 R5, R2 ;  /* 0x0000000200057308 */ /* 0x000e640000000800 */
[----:B-1----:R-:W-:-:S06]  /*2000*/  FMUL R0, R0, R5 ;  /* 0x0000000500007220 */ /* 0x002fcc0000400000 */
[----:B------:R-:W1:Y:S02]  /*2010*/  F2F.F64.F32 R4, R0 ;  /* 0x0000000000047310 */ /* 0x000e640000201800 */
[----:B-1----:R-:W-:-:S06]  /*2020*/  DADD R18, R4, 1 ;  /* 0x3ff0000004127429 */ /* 0x002fcc0000000000 */
[----:B------:R-:W1:Y:S04]  /*2030*/  MUFU.RCP64H R5, R19 ;  /* 0x0000001300057308 */ /* 0x000e680000001800 */
[----:B------:R-:W-:-:S05]  /*2040*/  VIADD R4, R19, 0x300402 ;  /* 0x0030040213047836 */ /* 0x000fca0000000000 */
[----:B------:R-:W-:Y:S01]  /*2050*/  FSETP.GEU.AND P0, PT, |R4|, 5.8789094863358348022e-39, PT ;  /* 0x004004020400780b */ /* 0x000fe20003f0e200 */
[----:B-1----:R-:W-:-:S08]  /*2060*/  DFMA R12, -R18, R4, 1 ;  /* 0x3ff00000120c742b */ /* 0x002fd00000000104 */
[----:B------:R-:W-:-:S08]  /*2070*/  DFMA R12, R12, R12, R12 ;  /* 0x0000000c0c0c722b */ /* 0x000fd0000000000c */
[----:B------:R-:W-:-:S08]  /*2080*/  DFMA R12, R4, R12, R4 ;  /* 0x0000000c040c722b */ /* 0x000fd00000000004 */
[----:B------:R-:W-:-:S08]  /*2090*/  DFMA R14, -R18, R12, 1 ;  /* 0x3ff00000120e742b */ /* 0x000fd0000000010c */
[----:B0-----:R-:W-:Y:S01]  /*20a0*/  DFMA R20, R12, R14, R12 ;  /* 0x0000000e0c14722b */ /* 0x001fe2000000000c */
[----:B------:R-:W-:Y:S10]  /*20b0*/  @P0 BRA `(.L_x_103) ;  /* 0x0000000000100947 */ /* 0x000ff40003800000 */
[----:B------:R-:W-:Y:S02]  /*20c0*/  LOP3.LUT R22, R19, 0x7fffffff, RZ, 0xc0, !PT ;  /* 0x7fffffff13167812 */ /* 0x000fe400078ec0ff */
[----:B------:R-:W-:Y:S02]  /*20d0*/  MOV R28, 0x2100 ;  /* 0x00002100001c7802 */ /* 0x000fe40000000f00 */
[----:B------:R-:W-:-:S07]  /*20e0*/  IADD3 R22, PT, PT, R22, -0x100000, RZ ;  /* 0xfff0000016167810 */ /* 0x000fce0007ffe0ff */
[----:B------:R-:W-:Y:S05]  /*20f0*/  CALL.REL.NOINC `($__internal_2_$__cuda_sm20_dblrcp_rn_slowpath_v3) ;  /* 0x0000000000a87944 */ /* 0x000fea0003c00000 */
.L_x_103:
[----:B------:R-:W-:Y:S05]  /*2100*/  BSYNC.RECONVERGENT B1 ;  /* 0x0000000000017941 */ /* 0x000fea0003800200 */
.L_x_102:
[----:B------:R-:W0:Y:S01]  /*2110*/  F2F.F32.F64 R21, R20 ;  /* 0x0000001400157310 */ /* 0x000e220000301000 */
[----:B------:R-:W-:Y:S01]  /*2120*/  IADD3 R3, PT, PT, R3, 0x2, RZ ;  /* 0x0000000203037810 */ /* 0x000fe20007ffe0ff */
[----:B0-----:R1:W-:Y:S06]  /*2130*/  STG.E desc[UR4][R10.64+0x200], R21 ;  /* 0x000200150a007986 */ /* 0x0013ec000c101904 */
.L_x_99:
[----:B------:R-:W2:Y:S02]  /*2140*/  LDC R0, c[0x0][0x388] ;  /* 0x0000e200ff007b82 */ /* 0x000ea40000000800 */
[----:B--2---:R-:W-:-:S04]  /*2150*/  LOP3.LUT R0, R0, 0x1, RZ, 0xc0, !PT ;  /* 0x0000000100007812 */ /* 0x004fc800078ec0ff */
[----:B------:R-:W-:-:S13]  /*2160*/  ISETP.NE.U32.AND P0, PT, R0, 0x1, PT ;  /* 0x000000010000780c */ /* 0x000fda0003f05070 */
[----:B------:R-:W-:Y:S05]  /*2170*/  @P0 EXIT ;  /* 0x000000000000094d */ /* 0x000fea0003800000 */
[----:B------:R-:W-:-:S04]  /*2180*/  IMAD R3, R3, 0x80, R26 ;  /* 0x0000008003037824 */ /* 0x000fc800078e021a */
[----:B------:R-:W-:-:S06]  /*2190*/  IMAD.WIDE R6, R3, 0x4, R6 ;  /* 0x0000000403067825 */ /* 0x000fcc00078e0206 */
[----:B------:R-:W2:Y:S01]  /*21a0*/  LDG.E R6, desc[UR4][R6.64] ;  /* 0x0000000406067981 */ /* 0x000ea2000c1e1900 */
[----:B-1----:R-:W-:Y:S01]  /*21b0*/  HFMA2 R11, -RZ, RZ, 3.7421875, 0 ;  /* 0x437c0000ff0b7431 */ /* 0x002fe200000001ff */
        /* <DEDUP_REMOVED lines=25> */
.L_x_105:
[----:B------:R-:W-:Y:S05]  /*2350*/  BSYNC.RECONVERGENT B1 ;  /* 0x0000000000017941 */ /* 0x000fea0003800200 */
.L_x_104:
[----:B------:R-:W0:Y:S01]  /*2360*/  F2F.F32.F64 R21, R20 ;  /* 0x0000001400157310 */ /* 0x000e220000301000 */
[----:B------:R-:W-:-:S05]  /*2370*/  IMAD.WIDE R8, R3, 0x4, R8 ;  /* 0x0000000403087825 */ /* 0x000fca00078e0208 */
[----:B0-----:R-:W-:Y:S01]  /*2380*/  STG.E desc[UR4][R8.64], R21 ;  /* 0x0000001508007986 */ /* 0x001fe2000c101904 */
[----:B------:R-:W-:Y:S05]  /*2390*/  EXIT ;  /* 0x000000000000794d */ /* 0x000fea0003800000 */
        .weak           $__internal_2_$__cuda_sm20_dblrcp_rn_slowpath_v3
        .type           $__internal_2_$__cuda_sm20_dblrcp_rn_slowpath_v3,@function
        .size           $__internal_2_$__cuda_sm20_dblrcp_rn_slowpath_v3,(.L_x_171 - $__internal_2_$__cuda_sm20_dblrcp_rn_slowpath_v3)
$__internal_2_$__cuda_sm20_dblrcp_rn_slowpath_v3:
[----:B------:R-:W-:Y:S01]  /*23a0*/  DSETP.GTU.AND P0, PT, |R18|, +INF , PT ;  /* 0x7ff000001200742a */ /* 0x000fe20003f0c200 */
[----:B------:R-:W-:-:S13]  /*23b0*/  BSSY.RECONVERGENT B0, `(.L_x_106) ;  /* 0x0000022000007945 */ /* 0x000fda0003800200 */
[----:B------:R-:W-:Y:S05]  /*23c0*/  @P0 BRA `(.L_x_107) ;  /* 0x0000000000780947 */ /* 0x000fea0003800000 */
[----:B------:R-:W-:-:S05]  /*23d0*/  LOP3.LUT R5, R19, 0x7fffffff, RZ, 0xc0, !PT ;  /* 0x7fffffff13057812 */ /* 0x000fca00078ec0ff */
[----:B------:R-:W-:-:S05]  /*23e0*/  VIADD R20, R5, 0xffffffff ;  /* 0xffffffff05147836 */ /* 0x000fca0000000000 */
[----:B------:R-:W-:-:S13]  /*23f0*/  ISETP.GE.U32.AND P0, PT, R20, 0x7fefffff, PT ;  /* 0x7fefffff1400780c */ /* 0x000fda0003f06070 */
[----:B------:R-:W-:Y:S02]  /*2400*/  @P0 LOP3.LUT R21, R19, 0x7ff00000, RZ, 0x3c, !PT ;  /* 0x7ff0000013150812 */ /* 0x000fe400078e3cff */
[----:B------:R-:W-:Y:S01]  /*2410*/  @P0 MOV R20, RZ ;  /* 0x000000ff00140202 */ /* 0x000fe20000000f00 */
[----:B------:R-:W-:Y:S06]  /*2420*/  @P0 BRA `(.L_x_108) ;  /* 0x0000000000680947 */ /* 0x000fec0003800000 */
[----:B------:R-:W-:-:S13]  /*2430*/  ISETP.GE.U32.AND P0, PT, R5, 0x1000001, PT ;  /* 0x010000010500780c */ /* 0x000fda0003f06070 */
[----:B------:R-:W-:Y:S05]  /*2440*/  @!P0 BRA `(.L_x_109) ;  /* 0x0000000000348947 */ /* 0x000fea0003800000 */
[----:B------:R-:W-:Y:S01]  /*2450*/  IADD3 R21, PT, PT, R19, -0x3fe00000, RZ ;  /* 0xc020000013157810 */ /* 0x000fe20007ffe0ff */
[----:B------:R-:W-:-:S03]  /*2460*/  IMAD.MOV.U32 R20, RZ, RZ, R18 ;  /* 0x000000ffff147224 */ /* 0x000fc600078e0012 */
[----:B------:R-:W0:Y:S03]  /*2470*/  MUFU.RCP64H R23, R21 ;  /* 0x0000001500177308 */ /* 0x000e260000001800 */
[----:B0-----:R-:W-:-:S08]  /*2480*/  DFMA R24, -R20, R22, 1 ;  /* 0x3ff000001418742b */ /* 0x001fd00000000116 */
[----:B------:R-:W-:-:S08]  /*2490*/  DFMA R24, R24, R24, R24 ;  /* 0x000000181818722b */ /* 0x000fd00000000018 */
[----:B------:R-:W-:-:S08]  /*24a0*/  DFMA R24, R22, R24, R22 ;  /* 0x000000181618722b */ /* 0x000fd00000000016 */
[----:B------:R-:W-:-:S08]  /*24b0*/  DFMA R22, -R20, R24, 1 ;  /* 0x3ff000001416742b */ /* 0x000fd00000000118 */
[----:B------:R-:W-:-:S08]  /*24c0*/  DFMA R22, R24, R22, R24 ;  /* 0x000000161816722b */ /* 0x000fd00000000018 */
[----:B------:R-:W-:-:S08]  /*24d0*/  DMUL R22, R22, 2.2250738585072013831e-308 ;  /* 0x0010000016167828 */ /* 0x000fd00000000000 */
[----:B------:R-:W-:-:S08]  /*24e0*/  DFMA R18, -R18, R22, 1 ;  /* 0x3ff000001212742b */ /* 0x000fd00000000116 */
[----:B------:R-:W-:-:S08]  /*24f0*/  DFMA R18, R18, R18, R18 ;  /* 0x000000121212722b */ /* 0x000fd00000000012 */
[----:B------:R-:W-:Y:S01]  /*2500*/  DFMA R20, R22, R18, R22 ;  /* 0x000000121614722b */ /* 0x000fe20000000016 */
[----:B------:R-:W-:Y:S10]  /*2510*/  BRA `(.L_x_108) ;  /* 0x00000000002c7947 */ /* 0x000ff40003800000 */
.L_x_109:
[----:B------:R-:W-:-:S06]  /*2520*/  DMUL R18, R18, 8.11296384146066816958e+31 ;  /* 0x4690000012127828 */ /* 0x000fcc0000000000 */
[----:B------:R-:W0:Y:S02]  /*2530*/  MUFU.RCP64H R23, R19 ;  /* 0x0000001300177308 */ /* 0x000e240000001800 */
[----:B0-----:R-:W-:-:S08]  /*2540*/  DFMA R20, -R18, R22, 1 ;  /* 0x3ff000001214742b */ /* 0x001fd00000000116 */
[----:B------:R-:W-:-:S08]  /*2550*/  DFMA R20, R20, R20, R20 ;  /* 0x000000141414722b */ /* 0x000fd00000000014 */
[----:B------:R-:W-:-:S08]  /*2560*/  DFMA R20, R22, R20, R22 ;  /* 0x000000141614722b */ /* 0x000fd00000000016 */
[----:B------:R-:W-:-:S08]  /*2570*/  DFMA R22, -R18, R20, 1 ;  /* 0x3ff000001216742b */ /* 0x000fd00000000114 */
[----:B------:R-:W-:-:S08]  /*2580*/  DFMA R20, R20, R22, R20 ;  /* 0x000000161414722b */ /* 0x000fd00000000014 */
[----:B------:R-:W-:Y:S01]  /*2590*/  DMUL R20, R20, 8.11296384146066816958e+31 ;  /* 0x4690000014147828 */ /* 0x000fe20000000000 */
[----:B------:R-:W-:Y:S10]  /*25a0*/  BRA `(.L_x_108) ;  /* 0x0000000000087947 */ /* 0x000ff40003800000 */
.L_x_107:
[----:B------:R-:W-:Y:S02]  /*25b0*/  LOP3.LUT R21, R19, 0x80000, RZ, 0xfc, !PT ;  /* 0x0008000013157812 */ /* 0x000fe400078efcff */
[----:B------:R-:W-:-:S07]  /*25c0*/  MOV R20, R18 ;  /* 0x0000001200147202 */ /* 0x000fce0000000f00 */
.L_x_108:
[----:B------:R-:W-:Y:S05]  /*25d0*/  BSYNC.RECONVERGENT B0 ;  /* 0x0000000000007941 */ /* 0x000fea0003800200 */
.L_x_106:
[----:B------:R-:W-:-:S04]  /*25e0*/  MOV R29, 0x0 ;  /* 0x00000000001d7802 */ /* 0x000fc80000000f00 */
[----:B------:R-:W-:Y:S05]  /*25f0*/  RET.REL.NODEC R28 `(_ZN3cub18CUB_300001_SM_10006detail9transform16transform_kernelINS2_10policy_hubILb1EN4cuda3std3__45tupleIJN6thrust24THRUST_300001_SM_1000_NS6detail15normal_iteratorINSA_10device_ptrIfEEEEEEEE10policy1000El15sigmoid_functorSF_JPfEEEvT0_iT1_T2_DpNS2_10kernel_argIT3_EE) ;  /* 0xffffffd81c807950 */ /* 0x000fea0003c3ffff */
.L_x_110:
        /* <DEDUP_REMOVED lines=16> */
.L_x_171:


//--------------------- .text._ZN3cub18CUB_300001_SM_10006detail9transform16transform_kernelINS2_10policy_hubILb1EN4cuda3std3__45tupleIJN6thrust24THRUST_300001_SM_1000_NS6detail15normal_iteratorINSA_10device_ptrIfEEEEEEEE10policy1000Ei15sigmoid_functorSF_JPfEEEvT0_iT1_T2_DpNS2_10kernel_argIT3_EE --------------------------
	.section	.text._ZN3cub18CUB_300001_SM_10006detail9transform16transform_kernelINS2_10policy_hubILb1EN4cuda3std3__45tupleIJN6thrust24THRUST_300001_SM_1000_NS6detail15normal_iteratorINSA_10device_ptrIfEEEEEEEE10policy1000Ei15sigmoid_functorSF_JPfEEEvT0_iT1_T2_DpNS2_10kernel_argIT3_EE,"ax",@progbits
	.align	128
        .global         _ZN3cub18CUB_300001_SM_10006detail9transform16transform_kernelINS2_10policy_hubILb1EN4cuda3std3__45tupleIJN6thrust24THRUST_300001_SM_1000_NS6detail15normal_iteratorINSA_10device_ptrIfEEEEEEEE10policy1000Ei15sigmoid_functorSF_JPfEEEvT0_iT1_T2_DpNS2_10kernel_argIT3_EE
        .type           _ZN3cub18CUB_300001_SM_10006detail9transform16transform_kernelINS2_10policy_hubILb1EN4cuda3std3__45tupleIJN6thrust24THRUST_300001_SM_1000_NS6detail15normal_iteratorINSA_10device_ptrIfEEEEEEEE10policy1000Ei15sigmoid_functorSF_JPfEEEvT0_iT1_T2_DpNS2_10kernel_argIT3_EE,@function
        .size           _ZN3cub18CUB_300001_SM_10006detail9transform16transform_kernelINS2_10policy_hubILb1EN4cuda3std3__45tupleIJN6thrust24THRUST_300001_SM_1000_NS6detail15normal_iteratorINSA_10device_ptrIfEEEEEEEE10policy1000Ei15sigmoid_functorSF_JPfEEEvT0_iT1_T2_DpNS2_10kernel_argIT3_EE,(.L_x_172 - _ZN3cub18CUB_300001_SM_10006detail9transform16transform_kernelINS2_10policy_hubILb1EN4cuda3std3__45tupleIJN6thrust24THRUST_300001_SM_1000_NS6detail15normal_iteratorINSA_10device_ptrIfEEEEEEEE10policy1000Ei15sigmoid_functorSF_JPfEEEvT0_iT1_T2_DpNS2_10kernel_argIT3_EE)
        .other          _ZN3cub18CUB_300001_SM_10006detail9transform16transform_kernelINS2_10policy_hubILb1EN4cuda3std3__45tupleIJN6thrust24THRUST_300001_SM_1000_NS6detail15normal_iteratorINSA_10device_ptrIfEEEEEEEE10policy1000Ei15sigmoid_functorSF_JPfEEEvT0_iT1_T2_DpNS2_10kernel_argIT3_EE,@"STO_CUDA_ENTRY STV_DEFAULT"
_ZN3cub18CUB_300001_SM_10006detail9transform16transform_kernelINS2_10policy_hubILb1EN4cuda3std3__45tupleIJN6thrust24THRUST_300001_SM_1000_NS6detail15normal_iteratorINSA_10device_ptrIfEEEEEEEE10policy1000Ei15sigmoid_functorSF_JPfEEEvT0_iT1_T2_DpNS2_10kernel_argIT3_EE:
.text._ZN3cub18CUB_300001_SM_10006detail9transform16transform_kernelINS2_10policy_hubILb1EN4cuda3std3__45tupleIJN6thrust24THRUST_300001_SM_1000_NS6detail15normal_iteratorINSA_10device_ptrIfEEEEEEEE10policy1000Ei15sigmoid_functorSF_JPfEEEvT0_iT1_T2_DpNS2_10kernel_argIT3_EE:
[----:B------:R-:W-:Y:S08]  /*0000*/  LDC R1, c[0x0][0x37c] ;  /* 0x0000df00ff017b82 */ /* 0x000ff00000000800 */
[----:B------:R-:W0:Y:S01]  /*0010*/  LDC.64 R4, c[0x0][0x380] ;  /* 0x0000e000ff047b82 */ /* 0x000e220000000a00 */
[----:B------:R-:W1:Y:S01]  /*0020*/  S2R R26, SR_TID.X ;  /* 0x00000000001a7919 */ /* 0x000e620000002100 */
[----:B------:R-:W-:Y:S06]  /*0030*/  BSSY.RECONVERGENT B0, `(.L_x_111) ;  /* 0x0000017000007945 */ /* 0x000fec0003800200 */
[----:B------:R-:W2:Y:S08]  /*0040*/  S2UR UR4, SR_CTAID.X ;  /* 0x00000000000479c3 */ /* 0x000eb00000002500 */
[----:B------:R-:W3:Y:S01]  /*0050*/  LDC.64 R6, c[0x0][0x398] ;  /* 0x0000e600ff067b82 */ /* 0x000ee20000000a00 */
[----:B0-----:R-:W-:-:S07]  /*0060*/  SHF.L.U32 R2, R5, 0x7, RZ ;  /* 0x0000000705027819 */ /* 0x001fce00000006ff */
[----:B------:R-:W0:Y:S01]  /*0070*/  LDC.64 R8, c[0x0][0x390] ;  /* 0x0000e400ff087b82 */ /* 0x000e220000000a00 */
[----:B--2---:R-:W-:Y:S01]  /*0080*/  IMAD R11, R2, UR4, RZ ;  /* 0x00000004020b7c24 */ /* 0x004fe2000f8e02ff */
[----:B-1----:R-:W-:Y:S01]  /*0090*/  SHF.L.U32 R13, R26, 0x7, RZ ;  /* 0x000000071a0d7819 */ /* 0x002fe200000006ff */
[----:B------:R-:W1:Y:S02]  /*00a0*/  LDCU.64 UR4, c[0x0][0x358] ;  /* 0x00006b00ff0477ac */ /* 0x000e640008000a00 */
[----:B------:R-:W-:-:S05]  /*00b0*/  IMAD.IADD R3, R4, 0x1, -R11 ;  /* 0x0000000104037824 */ /* 0x000fca00078e0a0b */
[CC--:B------:R-:W-:Y:S02]  /*00c0*/  VIMNMX R0, PT, PT, R2.reuse, R3.reuse, PT ;  /* 0x0000000302007248 */ /* 0x0c0fe40003fe0100 */
[----:B------:R-:W-:-:S03]  /*00d0*/  ISETP.GT.AND P0, PT, R2, R3, PT ;  /* 0x000000030200720c */ /* 0x000fc60003f04270 */
[----:B------:R-:W-:-:S05]  /*00e0*/  IMAD.SHL.U32 R4, R0, 0x4, RZ ;  /* 0x0000000400047824 */ /* 0x000fca00078e00ff */
[----:B------:R-:W-:-:S13]  /*00f0*/  ISETP.GE.AND P1, PT, R13, R4, PT ;  /* 0x000000040d00720c */ /* 0x000fda0003f26270 */
[----:B-1-3--:R-:W-:Y:S05]  /*0100*/  @P1 BRA `(.L_x_112) ;  /* 0x0000000000241947 */ /* 0x00afea0003800000 */
[----:B------:R-:W1:Y:S02]  /*0110*/  LDC.64 R2, c[0x0][0x398] ;  /* 0x0000e600ff027b82 */ /* 0x000e640000000a00 */
[----:B-1----:R-:W-:-:S04]  /*0120*/  IMAD.WIDE.U32 R2, R26, 0x80, R2 ;  /* 0x000000801a027825 */ /* 0x002fc800078e0002 */
[----:B------:R-:W-:-:S07]  /*0130*/  IMAD.WIDE R2, R11, 0x4, R2 ;  /* 0x000000040b027825 */ /* 0x000fce00078e0202 */
.L_x_113:
[----:B------:R-:W-:Y:S01]  /*0140*/  IADD3 R13, PT, PT, R13, 0x4000, RZ ;  /* 0x000040000d0d7810 */ /* 0x000fe20007ffe0ff */
[----:B------:R1:W-:Y:S03]  /*0150*/  CCTL.E.PF2 [R2] ;  /* 0x000000000200798f */ /* 0x0003e60000800100 */
[----:B------:R-:W-:Y:S02]  /*0160*/  ISETP.GE.AND P1, PT, R13, R4, PT ;  /* 0x000000040d00720c */ /* 0x000fe40003f26270 */
[----:B-1----:R-:W-:-:S05]  /*0170*/  IADD3 R2, P2, PT, R2, 0x4000, RZ ;  /* 0x0000400002027810 */ /* 0x002fca0007f5e0ff */
[----:B------:R-:W-:-:S06]  /*0180*/  IMAD.X R3, RZ, RZ, R3, P2 ;  /* 0x000000ffff037224 */ /* 0x000fcc00010e0603 */
[----:B------:R-:W-:Y:S05]  /*0190*/  @!P1 BRA `(.L_x_113) ;  /* 0xfffffffc00e89947 */ /* 0x000fea000383ffff */
.L_x_112:
[----:B------:R-:W-:Y:S05]  /*01a0*/  BSYNC.RECONVERGENT B0 ;  /* 0x0000000000007941 */ /* 0x000fea0003800200 */
.L_x_111:
[----:B------:R-:W-:-:S04]  /*01b0*/  IMAD.WIDE R6, R11, 0x4, R6 ;  /* 0x000000040b067825 */ /* 0x000fc800078e0206 */
[----:B0-----:R-:W-:Y:S01]  /*01c0*/  IMAD.WIDE R8, R11, 0x4, R8 ;  /* 0x000000040b087825 */ /* 0x001fe200078e0208 */
[----:B------:R-:W-:Y:S06]  /*01d0*/  @P0 BRA `(.L_x_114) ;  /* 0x0000000c00f40947 */ /* 0x000fec0003800000 */
[----:B------:R-:W-:-:S13]  /*01e0*/  ISETP.GE.AND P0, PT, R5, 0x1, PT ;  /* 0x000000010500780c */ /* 0x000fda0003f06270 */
[----:B------:R-:W-:Y:S05]  /*01f0*/  @!P0 EXIT ;  /* 0x000000000000894d */ /* 0x000fea0003800000 */
[C---:B------:R-:W-:Y:S01]  /*0200*/  ISETP.GE.U32.AND P0, PT, R5.reuse, 0x4, PT ;  /* 0x000000040500780c */ /* 0x040fe20003f06070 */
[----:B------:R-:W-:Y:S01]  /*0210*/  HFMA2 R3, -RZ, RZ, 0, 0 ;  /* 0x00000000ff037431 */ /* 0x000fe200000001ff */
[----:B------:R-:W-:-:S11]  /*0220*/  LOP3.LUT R4, R5, 0x3, RZ, 0xc0, !PT ;  /* 0x0000000305047812 */ /* 0x000fd600078ec0ff */
[----:B------:R-:W-:Y:S05]  /*0230*/  @!P0 BRA `(.L_x_115) ;  /* 0x0000000800348947 */ /* 0x000fea0003800000 */
[----:B------:R-:W0:Y:S01]  /*0240*/  LDCU.128 UR8, c[0x0][0x390] ;  /* 0x00007200ff0877ac */ /* 0x000e220008000c00 */
[----:B------:R-:W-:Y:S01]  /*0250*/  MOV R13, 0x0 ;  /* 0x00000000000d7802 */ /* 0x000fe20000000f00 */
[----:B------:R-:W-:Y:S01]  /*0260*/  IMAD.MOV.U32 R12, RZ, RZ, 0x400 ;  /* 0x00000400ff0c7424 */ /* 0x000fe200078e00ff */
[----:B------:R-:W-:Y:S01]  /*0270*/  LOP3.LUT R3, R5, 0x7ffffffc, RZ, 0xc0, !PT ;  /* 0x7ffffffc05037812 */ /* 0x000fe200078ec0ff */
[----:B------:R-:W-:Y:S02]  /*0280*/  IMAD.MOV.U32 R2, RZ, RZ, R26 ;  /* 0x000000ffff027224 */ /* 0x000fe400078e001a */
[----:B------:R-:W-:Y:S01]  /*0290*/  IMAD.WIDE R12, R11, 0x4, R12 ;  /* 0x000000040b0c7825 */ /* 0x000fe200078e020c */
[----:B------:R-:W-:Y:S02]  /*02a0*/  IADD3 R0, PT, PT, -R3, RZ, RZ ;  /* 0x000000ff03007210 */ /* 0x000fe40007ffe1ff */
[C---:B0-----:R-:W-:Y:S02]  /*02b0*/  IADD3 R10, P0, PT, R12.reuse, UR10, RZ ;  /* 0x0000000a0c0a7c10 */ /* 0x041fe4000ff1e0ff */
[----:B------:R-:W-:-:S02]  /*02c0*/  IADD3 R12, P1, PT, R12, UR8, RZ ;  /* 0x000000080c0c7c10 */ /* 0x000fc4000ff3e0ff */
[C---:B------:R-:W-:Y:S02]  /*02d0*/  IADD3.X R11, PT, PT, R13.reuse, UR11, RZ, P0, !PT ;  /* 0x0000000b0d0b7c10 */ /* 0x040fe400087fe4ff */
[----:B------:R-:W-:-:S09]  /*02e0*/  IADD3.X R13, PT, PT, R13, UR9, RZ, P1, !PT ;  /* 0x000000090d0d7c10 */ /* 0x000fd20008ffe4ff */
.L_x_124:
        /* <DEDUP_REMOVED lines=28> */
[----:B------:R-:W-:Y:S05]  /*04b0*/  CALL.REL.NOINC `($__internal_3_$__cuda_sm20_dblrcp_rn_slowpath_v3) ;  /* 0x0000001c00947944 */ /* 0x000fea0003c00000 */
.L_x_117:
[----:B------:R-:W-:Y:S05]  /*04c0*/  BSYNC.RECONVERGENT B1 ;  /* 0x0000000000017941 */ /* 0x000fea0003800200 */
.L_x_116:
        /* <DEDUP_REMOVED lines=30> */
[----:B------:R-:W-:Y:S05]  /*06b0*/  CALL.REL.NOINC `($__internal_3_$__cuda_sm20_dblrcp_rn_slowpath_v3) ;  /* 0x0000001c00147944 */ /* 0x000fea0003c00000 */
[----:B------:R-:W-:Y:S01]  /*06c0*/  IMAD.MOV.U32 R18, RZ, RZ, R20 ;  /* 0x000000ffff127224 */ /* 0x000fe200078e0014 */
[----:B------:R-:W-:-:S07]  /*06d0*/  MOV R19, R21 ;  /* 0x0000001500137202 */ /* 0x000fce0000000f00 */
.L_x_119:
[----:B------:R-:W-:Y:S05]  /*06e0*/  BSYNC.RECONVERGENT B1 ;  /* 0x0000000000017941 */ /* 0x000fea0003800200 */
.L_x_118:
[----:B------:R-:W0:Y:S02]  /*06f0*/  F2F.F32.F64 R19, R18 ;  /* 0x0000001200137310 */ /* 0x000e240000301000 */
[----:B0-----:R0:W-:Y:S04]  /*0700*/  STG.E desc[UR4][R16.64+-0x200], R19 ;  /* 0xfffe001310007986 */ /* 0x0011e8000c101904 */
[----:B------:R-:W2:Y:S01]  /*0710*/  LDG.E R5, desc[UR4][R14.64] ;  /* 0x000000040e057981 */ /* 0x000ea2000c1e1900 */
[----:B------:R-:W-:Y:S02]  /*0720*/  HFMA2 R20, -RZ, RZ, 0.96630859375, -0.0022525787353515625 ;  /* 0x3bbb989dff147431 */ /* 0x000fe400000001ff */
[----:B------:R-:W-:Y:S01]  /*0730*/  IMAD.MOV.U32 R21, RZ, RZ, 0x437c0000 ;  /* 0x437c0000ff157424 */ /* 0x000fe200078e00ff */
[----:B------:R-:W-:Y:S02]  /*0740*/  BSSY.RECONVERGENT B1, `(.L_x_120) ;  /* 0x0000018000017945 */ /* 0x000fe40003800200 */
        /* <DEDUP_REMOVED lines=22> */
[----:B------:R-:W-:Y:S05]  /*08b0*/  CALL.REL.NOINC `($__internal_3_$__cuda_sm20_dblrcp_rn_slowpath_v3) ;  /* 0x0000001800947944 */ /* 0x000fea0003c00000 */
.L_x_121:
[----:B------:R-:W-:Y:S05]  /*08c0*/  BSYNC.RECONVERGENT B1 ;  /* 0x0000000000017941 */ /* 0x000fea0003800200 */
.L_x_120:
[----:B------:R-:W0:Y:S02]  /*08d0*/  F2F.F32.F64 R21, R20 ;  /* 0x0000001400157310 */ /* 0x000e240000301000 */
[----:B0-----:R0:W-:Y:S04]  /*08e0*/  STG.E desc[UR4][R16.64], R21 ;  /* 0x0000001510007986 */ /* 0x0011e8000c101904 */
        /* <DEDUP_REMOVED lines=26> */
[----:B------:R-:W-:Y:S05]  /*0a90*/  CALL.REL.NOINC `($__internal_3_$__cuda_sm20_dblrcp_rn_slowpath_v3) ;  /* 0x00000018001c7944 */ /* 0x000fea0003c00000 */
.L_x_123:
[----:B------:R-:W-:Y:S05]  /*0aa0*/  BSYNC.RECONVERGENT B1 ;  /* 0x0000000000017941 */ /* 0x000fea0003800200 */
.L_x_122:
[----:B------:R-:W0:Y:S01]  /*0ab0*/  F2F.F32.F64 R21, R20 ;  /* 0x0000001400157310 */ /* 0x000e220000301000 */
[----:B------:R-:W-:Y:S01]  /*0ac0*/  VIADD R0, R0, 0x4 ;  /* 0x0000000400007836 */ /* 0x000fe20000000000 */
[----:B------:R-:W-:-:S04]  /*0ad0*/  IADD3 R2, PT, PT, R2, 0x200, RZ ;  /* 0x0000020002027810 */ /* 0x000fc80007ffe0ff */
[----:B------:R-:W-:Y:S01]  /*0ae0*/  ISETP.NE.AND P0, PT, R0, RZ, PT ;  /* 0x000000ff0000720c */ /* 0x000fe20003f05270 */
[----:B0-----:R0:W-:-:S12]  /*0af0*/  STG.E desc[UR4][R16.64+0x200], R21 ;  /* 0x0002001510007986 */ /* 0x0011d8000c101904 */
[----:B------:R-:W-:Y:S05]  /*0b00*/  @P0 BRA `(.L_x_124) ;  /* 0xfffffff400f80947 */ /* 0x000fea000383ffff */
.L_x_115:
[----:B------:R-:W-:-:S13]  /*0b10*/  ISETP.NE.AND P0, PT, R4, RZ, PT ;  /* 0x000000ff0400720c */ /* 0x000fda0003f05270 */
[----:B------:R-:W-:Y:S05]  /*0b20*/  @!P0 EXIT ;  /* 0x000000000000894d */ /* 0x000fea0003800000 */
[----:B------:R-:W-:-:S13]  /*0b30*/  ISETP.NE.AND P0, PT, R4, 0x1, PT ;  /* 0x000000010400780c */ /* 0x000fda0003f05270 */
[----:B------:R-:W-:Y:S05]  /*0b40*/  @!P0 BRA `(.L_x_125) ;  /* 0x0000000400008947 */ /* 0x000fea0003800000 */
[----:B------:R-:W-:-:S05]  /*0b50*/  LEA R11, R3, R26, 0x7 ;  /* 0x0000001a030b7211 */ /* 0x000fca00078e38ff */
[----:B------:R-:W-:-:S05]  /*0b60*/  IMAD.WIDE R12, R11, 0x4, R6 ;  /* 0x000000040b0c7825 */ /* 0x000fca00078e0206 */
        /* <DEDUP_REMOVED lines=26> */
[----:B------:R-:W-:Y:S05]  /*0d10*/  CALL.REL.NOINC `($__internal_3_$__cuda_sm20_dblrcp_rn_slowpath_v3) ;  /* 0x00000014007c7944 */ /* 0x000fea0003c00000 */
.L_x_127:
[----:B------:R-:W-:Y:S05]  /*0d20*/  BSYNC.RECONVERGENT B1 ;  /* 0x0000000000017941 */ /* 0x000fea0003800200 */
.L_x_126:
[----:B------:R-:W0:Y:S01]  /*0d30*/  F2F.F32.F64 R21, R20 ;  /* 0x0000001400157310 */ /* 0x000e220000301000 */
[----:B------:R-:W-:-:S05]  /*0d40*/  IMAD.WIDE R10, R11, 0x4, R8 ;  /* 0x000000040b0a7825 */ /* 0x000fca00078e0208 */
        /* <DEDUP_REMOVED lines=25> */
[----:B------:R-:W-:-:S03]  /*0ee0*/  MOV R28, 0xf10 ;  /* 0x00000f10001c7802 */ /* 0x000fc60000000f00 */
[----:B------:R-:W-:-:S07]  /*0ef0*/  VIADD R22, R22, 0xfff00000 ;  /* 0xfff0000016167836 */ /* 0x000fce0000000000 */
[----:B------:R-:W-:Y:S05]  /*0f00*/  CALL.REL.NOINC `($__internal_3_$__cuda_sm20_dblrcp_rn_slowpath_v3) ;  /* 0x0000001400007944 */ /* 0x000fea0003c00000 */
.L_x_129:
[----:B------:R-:W-:Y:S05]  /*0f10*/  BSYNC.RECONVERGENT B1 ;  /* 0x0000000000017941 */ /* 0x000fea0003800200 */
.L_x_128:
[----:B------:R-:W0:Y:S01]  /*0f20*/  F2F.F32.F64 R21, R20 ;  /* 0x0000001400157310 */ /* 0x000e220000301000 */
[----:B------:R-:W-:Y:S01]  /*0f30*/  IADD3 R3, PT, PT, R3, 0x2, RZ ;  /* 0x0000000203037810 */ /* 0x000fe20007ffe0ff */
[----:B0-----:R1:W-:Y:S06]  /*0f40*/  STG.E desc[UR4][R10.64+0x200], R21 ;  /* 0x000200150a007986 */ /* 0x0013ec000c101904 */
.L_x_125:
[----:B------:R-:W2:Y:S02]  /*0f50*/  LDC R0, c[0x0][0x384] ;  /* 0x0000e100ff007b82 */ /* 0x000ea40000000800 */
[----:B--2---:R-:W-:-:S04]  /*0f60*/  LOP3.LUT R0, R0, 0x1, RZ, 0xc0, !PT ;  /* 0x0000000100007812 */ /* 0x004fc800078ec0ff */
[----:B------:R-:W-:-:S13]  /*0f70*/  ISETP.NE.U32.AND P0, PT, R0, 0x1, PT ;  /* 0x000000010000780c */ /* 0x000fda0003f05070 */
[----:B------:R-:W-:Y:S05]  /*0f80*/  @P0 EXIT ;  /* 0x000000000000094d */ /* 0x000fea0003800000 */
[----:B------:R-:W-:-:S05]  /*0f90*/  LEA R3, R3, R26, 0x7 ;  /* 0x0000001a03037211 */ /* 0x000fca00078e38ff */
[----:B------:R-:W-:-:S06]  /*0fa0*/  IMAD.WIDE R6, R3, 0x4, R6 ;  /* 0x0000000403067825 */ /* 0x000fcc00078e0206 */
[----:B------:R-:W2:Y:S01]  /*0fb0*/  LDG.E R6, desc[UR4][R6.64] ;  /* 0x0000000406067981 */ /* 0x000ea2000c1e1900 */
[----:B------:R-:W-:Y:S01]  /*0fc0*/  IMAD.MOV.U32 R5, RZ, RZ, 0x3bbb989d ;  /* 0x3bbb989dff057424 */ /* 0x000fe200078e00ff */
[----:B-1----:R-:W-:Y:S01]  /*0fd0*/  MOV R11, 0x437c0000 ;  /* 0x437c0000000b7802 */ /* 0x002fe20000000f00 */
        /* <DEDUP_REMOVED lines=23> */
[----:B------:R-:W-:Y:S05]  /*1150*/  CALL.REL.NOINC `($__internal_3_$__cuda_sm20_dblrcp_rn_slowpath_v3) ;  /* 0x00000010006c7944 */ /* 0x000fea0003c00000 */
.L_x_131:
[----:B------:R-:W-:Y:S05]  /*1160*/  BSYNC.RECONVERGENT B1 ;  /* 0x0000000000017941 */ /* 0x000fea0003800200 */
.L_x_130:
[----:B------:R-:W0:Y:S01]  /*1170*/  F2F.F32.F64 R21, R20 ;  /* 0x0000001400157310 */ /* 0x000e220000301000 */
[----:B------:R-:W-:-:S05]  /*1180*/  IMAD.WIDE R8, R3, 0x4, R8 ;  /* 0x0000000403087825 */ /* 0x000fca00078e0208 */
[----:B0-----:R-:W-:Y:S01]  /*1190*/  STG.E desc[UR4][R8.64], R21 ;  /* 0x0000001508007986 */ /* 0x001fe2000c101904 */
[----:B------:R-:W-:Y:S05]  /*11a0*/  EXIT ;  /* 0x000000000000794d */ /* 0x000fea0003800000 */
.L_x_114:
[----:B------:R-:W-:-:S13]  /*11b0*/  ISETP.GE.AND P0, PT, R5, 0x1, PT ;  /* 0x000000010500780c */ /* 0x000fda0003f06270 */
[----:B------:R-:W-:Y:S05]  /*11c0*/  @!P0 EXIT ;  /* 0x000000000000894d */ /* 0x000fea0003800000 */
[C---:B------:R-:W-:Y:S02]  /*11d0*/  ISETP.GE.U32.AND P0, PT, R5.reuse, 0x4, PT ;  /* 0x000000040500780c */ /* 0x040fe40003f06070 */
[----:B------:R-:W-:Y:S02]  /*11e0*/  LOP3.LUT R2, R5, 0x3, RZ, 0xc0, !PT ;  /* 0x0000000305027812 */ /* 0x000fe400078ec0ff */
[----:B------:R-:W-:-:S09]  /*11f0*/  MOV R3, RZ ;  /* 0x000000ff00037202 */ /* 0x000fd20000000f00 */
[----:B------:R-:W-:Y:S05]  /*1200*/  @!P0 BRA `(.L_x_132) ;  /* 0x0000000800648947 */ /* 0x000fea0003800000 */
[----:B------:R-:W-:Y:S01]  /*1210*/  LOP3.LUT R3, R5, 0x7ffffffc, RZ, 0xc0, !PT ;  /* 0x7ffffffc05037812 */ /* 0x000fe200078ec0ff */
[----:B------:R-:W-:-:S07]  /*1220*/  IMAD.MOV.U32 R4, RZ, RZ, RZ ;  /* 0x000000ffff047224 */ /* 0x000fce00078e00ff */
.L_x_149:
[C---:B-1----:R-:W-:Y:S01]  /*1230*/  LEA R11, R4.reuse, R26, 0x7 ;  /* 0x0000001a040b7211 */ /* 0x042fe200078e38ff */
[----:B------:R-:W-:Y:S01]  /*1240*/  BSSY.RECONVERGENT B1, `(.L_x_133) ;  /* 0x0000025000017945 */ /* 0x000fe20003800200 */
[----:B------:R-:W-:Y:S02]  /*1250*/  IADD3 R4, PT, PT, R4, 0x4, RZ ;  /* 0x0000000404047810 */ /* 0x000fe40007ffe0ff */
[----:B------:R-:W-:Y:S02]  /*1260*/  ISETP.GE.AND P1, PT, R11, R0, PT ;  /* 0x000000000b00720c */ /* 0x000fe40003f26270 */
[----:B------:R-:W-:-:S11]  /*1270*/  ISETP.NE.AND P0, PT, R4, R3, PT ;  /* 0x000000030400720c */ /* 0x000fd60003f05270 */
[----:B0-----:R-:W-:Y:S05]  /*1280*/  @P1 BRA `(.L_x_134) ;  /* 0x0000000000801947 */ /* 0x001fea0003800000 */
[----:B------:R-:W-:-:S06]  /*1290*/  IMAD.WIDE R12, R11, 0x4, R6 ;  /* 0x000000040b0c7825 */ /* 0x000fcc00078e0206 */
        /* <DEDUP_REMOVED lines=27> */
.L_x_136:
[----:B------:R-:W-:Y:S05]  /*1450*/  BSYNC.RECONVERGENT B2 ;  /* 0x0000000000027941 */ /* 0x000fea0003800200 */
.L_x_135:
[----:B------:R-:W0:Y:S01]  /*1460*/  F2F.F32.F64 R21, R20 ;  /* 0x0000001400157310 */ /* 0x000e220000301000 */
[----:B------:R-:W-:-:S05]  /*1470*/  IMAD.WIDE R12, R11, 0x4, R8 ;  /* 0x000000040b0c7825 */ /* 0x000fca00078e0208 */
[----:B0-----:R0:W-:Y:S02]  /*1480*/  STG.E desc[UR4][R12.64], R21 ;  /* 0x000000150c007986 */ /* 0x0011e4000c101904 */
.L_x_134:
[----:B------:R-:W-:Y:S05]  /*1490*/  BSYNC.RECONVERGENT B1 ;  /* 0x0000000000017941 */ /* 0x000fea0003800200 */
.L_x_133:
[----:B0-----:R-:W-:Y:S01]  /*14a0*/  IADD3 R13, PT, PT, R11, 0x80, RZ ;  /* 0x000000800b0d7810 */ /* 0x001fe20007ffe0ff */
[----:B------:R-:W-:Y:S03]  /*14b0*/  BSSY.RECONVERGENT B1, `(.L_x_137) ;  /* 0x0000023000017945 */ /* 0x000fe60003800200 */
[----:B------:R-:W-:-:S13]  /*14c0*/  ISETP.GE.AND P1, PT, R13, R0, PT ;  /* 0x000000000d00720c */ /* 0x000fda0003f26270 */
[----:B------:R-:W-:Y:S05]  /*14d0*/  @P1 BRA `(.L_x_138) ;  /* 0x0000000000801947 */ /* 0x000fea0003800000 */
[----:B------:R-:W-:-:S06]  /*14e0*/  IMAD.WIDE R14, R13, 0x4, R6 ;  /* 0x000000040d0e7825 */ /* 0x000fcc00078e0206 */
        /* <DEDUP_REMOVED lines=27> */
.L_x_140:
[----:B------:R-:W-:Y:S05]  /*16a0*/  BSYNC.RECONVERGENT B2 ;  /* 0x0000000000027941 */ /* 0x000fea0003800200 */
.L_x_139:
[----:B------:R-:W0:Y:S01]  /*16b0*/  F2F.F32.F64 R21, R20 ;  /* 0x0000001400157310 */ /* 0x000e220000301000 */
[----:B------:R-:W-:-:S05]  /*16c0*/  IMAD.WIDE R12, R13, 0x4, R8 ;  /* 0x000000040d0c7825 */ /* 0x000fca00078e0208 */
[----:B0-----:R0:W-:Y:S02]  /*16d0*/  STG.E desc[UR4][R12.64], R21 ;  /* 0x000000150c007986 */ /* 0x0011e4000c101904 */
.L_x_138:
[----:B------:R-:W-:Y:S05]  /*16e0*/  BSYNC.RECONVERGENT B1 ;  /* 0x0000000000017941 */ /* 0x000fea0003800200 */
.L_x_137:
        /* <DEDUP_REMOVED lines=32> */
.L_x_144:
[----:B------:R-:W-:Y:S05]  /*18f0*/  BSYNC.RECONVERGENT B2 ;  /* 0x0000000000027941 */ /* 0x000fea0003800200 */
.L_x_143:
[----:B------:R-:W0:Y:S01]  /*1900*/  F2F.F32.F64 R21, R20 ;  /* 0x0000001400157310 */ /* 0x000e220000301000 */
[----:B------:R-:W-:-:S05]  /*1910*/  IMAD.WIDE R12, R13, 0x4, R8 ;  /* 0x000000040d0c7825 */ /* 0x000fca00078e0208 */
[----:B0-----:R0:W-:Y:S02]  /*1920*/  STG.E desc[UR4][R12.64], R21 ;  /* 0x000000150c007986 */ /* 0x0011e4000c101904 */
.L_x_142:
[----:B------:R-:W-:Y:S05]  /*1930*/  BSYNC.RECONVERGENT B1 ;  /* 0x0000000000017941 */ /* 0x000fea0003800200 */
.L_x_141:
[----:B------:R-:W-:Y:S01]  /*1940*/  IADD3 R11, PT, PT, R11, 0x180, RZ ;  /* 0x000001800b0b7810 */ /* 0x000fe20007ffe0ff */
[----:B------:R-:W-:Y:S03]  /*1950*/  BSSY.RECONVERGENT B1, `(.L_x_145) ;  /* 0x0000023000017945 */ /* 0x000fe60003800200 */
[----:B------:R-:W-:-:S13]  /*1960*/  ISETP.GE.AND P1, PT, R11, R0, PT ;  /* 0x000000000b00720c */ /* 0x000fda0003f26270 */
[----:B------:R-:W-:Y:S05]  /*1970*/  @P1 BRA `(.L_x_146) ;  /* 0x0000000000801947 */ /* 0x000fea0003800000 */
[----:B0-----:R-:W-:-:S06]  /*1980*/  IMAD.WIDE R12, R11, 0x4, R6 ;  /* 0x000000040b0c7825 */ /* 0x001fcc00078e0206 */
        /* <DEDUP_REMOVED lines=27> */
.L_x_148:
[----:B------:R-:W-:Y:S05]  /*1b40*/  BSYNC.RECONVERGENT B2 ;  /* 0x0000000000027941 */ /* 0x000fea0003800200 */
.L_x_147:
[----:B------:R-:W0:Y:S01]  /*1b50*/  F2F.F32.F64 R21, R20 ;  /* 0x0000001400157310 */ /* 0x000e220000301000 */
[----:B------:R-:W-:-:S05]  /*1b60*/  IMAD.WIDE R10, R11, 0x4, R8 ;  /* 0x000000040b0a7825 */ /* 0x000fca00078e0208 */
[----:B0-----:R1:W-:Y:S02]  /*1b70*/  STG.E desc[UR4][R10.64], R21 ;  /* 0x000000150a007986 */ /* 0x0013e4000c101904 */
.L_x_146:
[----:B------:R-:W-:Y:S05]  /*1b80*/  BSYNC.RECONVERGENT B1 ;  /* 0x0000000000017941 */ /* 0x000fea0003800200 */
.L_x_145:
[----:B------:R-:W-:Y:S05]  /*1b90*/  @P0 BRA `(.L_x_149) ;  /* 0xfffffff400a40947 */ /* 0x000fea000383ffff */
.L_x_132:
[----:B------:R-:W-:-:S13]  /*1ba0*/  ISETP.NE.AND P0, PT, R2, RZ, PT ;  /* 0x000000ff0200720c */ /* 0x000fda0003f05270 */
[----:B------:R-:W-:Y:S05]  /*1bb0*/  @!P0 EXIT ;  /* 0x000000000000894d */ /* 0x000fea0003800000 */
[----:B------:R-:W-:-:S13]  /*1bc0*/  ISETP.NE.AND P0, PT, R2, 0x1, PT ;  /* 0x000000010200780c */ /* 0x000fda0003f05270 */
[----:B------:R-:W-:Y:S05]  /*1bd0*/  @!P0 BRA `(.L_x_150) ;  /* 0x00000004002c8947 */ /* 0x000fea0003800000 */
[----:B-1----:R-:W-:Y:S01]  /*1be0*/  LEA R11, R3, R26, 0x7 ;  /* 0x0000001a030b7211 */ /* 0x002fe200078e38ff */
[----:B------:R-:W-:Y:S03]  /*1bf0*/  BSSY.RECONVERGENT B1, `(.L_x_151) ;  /* 0x0000023000017945 */ /* 0x000fe60003800200 */
[----:B------:R-:W-:-:S13]  /*1c00*/  ISETP.GE.AND P0, PT, R11, R0, PT ;  /* 0x000000000b00720c */ /* 0x000fda0003f06270 */
[----:B------:R-:W-:Y:S05]  /*1c10*/  @P0 BRA `(.L_x_152) ;  /* 0x0000000000800947 */ /* 0x000fea0003800000 */
[----:B------:R-:W-:-:S06]  /*1c20*/  IMAD.WIDE R4, R11, 0x4, R6 ;  /* 0x000000040b047825 */ /* 0x000fcc00078e0206 */
[----:B------:R-:W2:Y:S01]  /*1c30*/  LDG.E R4, desc[UR4][R4.64] ;  /* 0x0000000404047981 */ /* 0x000ea2000c1e1900 */
[----:B0-----:R-:W-:Y:S01]  /*1c40*/  IMAD.MOV.U32 R13, RZ, RZ, 0x3bbb989d ;  /* 0x3bbb989dff0d7424 */ /* 0x001fe200078e00ff */
        /* <DEDUP_REMOVED lines=25> */
.L_x_154:
[----:B------:R-:W-:Y:S05]  /*1de0*/  BSYNC.RECONVERGENT B2 ;  /* 0x0000000000027941 */ /* 0x000fea0003800200 */
.L_x_153:
[----:B------:R-:W0:Y:S01]  /*1df0*/  F2F.F32.F64 R21, R20 ;  /* 0x0000001400157310 */ /* 0x000e220000301000 */
[----:B------:R-:W-:-:S05]  /*1e00*/  IMAD.WIDE R4, R11, 0x4, R8 ;  /* 0x000000040b047825 */ /* 0x000fca00078e0208 */
[----:B0-----:R1:W-:Y:S02]  /*1e10*/  STG.E desc[UR4][R4.64], R21 ;  /* 0x0000001504007986 */ /* 0x0013e4000c101904 */
.L_x_152:
[----:B------:R-:W-:Y:S05]  /*1e20*/  BSYNC.RECONVERGENT B1 ;  /* 0x0000000000017941 */ /* 0x000fea0003800200 */
.L_x_151:
[----:B------:R-:W-:Y:S01]  /*1e30*/  IADD3 R11, PT, PT, R11, 0x80, RZ ;  /* 0x000000800b0b7810 */ /* 0x000fe20007ffe0ff */
[----:B------:R-:W-:Y:S03]  /*1e40*/  BSSY.RECONVERGENT B1, `(.L_x_155) ;  /* 0x0000023000017945 */ /* 0x000fe60003800200 */
[----:B------:R-:W-:-:S13]  /*1e50*/  ISETP.GE.AND P0, PT, R11, R0, PT ;  /* 0x000000000b00720c */ /* 0x000fda0003f06270 */
[----:B------:R-:W-:Y:S05]  /*1e60*/  @P0 BRA `(.L_x_156) ;  /* 0x0000000000800947 */ /* 0x000fea0003800000 */
[----:B-1----:R-:W-:-:S06]  /*1e70*/  IMAD.WIDE R4, R11, 0x4, R6 ;  /* 0x000000040b047825 */ /* 0x002fcc00078e0206 */
        /* <DEDUP_REMOVED lines=27> */
.L_x_158:
[----:B------:R-:W-:Y:S05]  /*2030*/  BSYNC.RECONVERGENT B2 ;  /* 0x0000000000027941 */ /* 0x000fea0003800200 */
.L_x_157:
[----:B------:R-:W0:Y:S01]  /*2040*/  F2F.F32.F64 R21, R20 ;  /* 0x0000001400157310 */ /* 0x000e220000301000 */
[----:B------:R-:W-:-:S05]  /*2050*/  IMAD.WIDE R4, R11, 0x4, R8 ;  /* 0x000000040b047825 */ /* 0x000fca00078e0208 */
[----:B0-----:R2:W-:Y:S02]  /*2060*/  STG.E desc[UR4][R4.64], R21 ;  /* 0x0000001504007986 */ /* 0x0015e4000c101904 */
.L_x_156:
[----:B------:R-:W-:Y:S05]  /*2070*/  BSYNC.RECONVERGENT B1 ;  /* 0x0000000000017941 */ /* 0x000fea0003800200 */
.L_x_155:
[----:B------:R-:W-:-:S07]  /*2080*/  IADD3 R3, PT, PT, R3, 0x2, RZ ;  /* 0x0000000203037810 */ /* 0x000fce0007ffe0ff */
.L_x_150:
[----:B------:R-:W3:Y:S02]  /*2090*/  LDC R2, c[0x0][0x384] ;  /* 0x0000e100ff027b82 */ /* 0x000ee40000000800 */
[----:B---3--:R-:W-:-:S04]  /*20a0*/  LOP3.LUT R2, R2, 0x1, RZ, 0xc0, !PT ;  /* 0x0000000102027812 */ /* 0x008fc800078ec0ff */
[----:B------:R-:W-:-:S13]  /*20b0*/  ISETP.NE.U32.AND P0, PT, R2, 0x1, PT ;  /* 0x000000010200780c */ /* 0x000fda0003f05070 */
[----:B------:R-:W-:Y:S05]  /*20c0*/  @P0 EXIT ;  /* 0x000000000000094d */ /* 0x000fea0003800000 */
[----:B------:R-:W-:-:S05]  /*20d0*/  IMAD R3, R3, 0x80, R26 ;  /* 0x0000008003037824 */ /* 0x000fca00078e021a */
[----:B------:R-:W-:-:S13]  /*20e0*/  ISETP.GE.AND P0, PT, R3, R0, PT ;  /* 0x000000000300720c */ /* 0x000fda0003f06270 */
[----:B------:R-:W-:Y:S05]  /*20f0*/  @P0 EXIT ;  /* 0x000000000000094d */ /* 0x000fea0003800000 */
[----:B------:R-:W-:-:S06]  /*2100*/  IMAD.WIDE R6, R3, 0x4, R6 ;  /* 0x0000000403067825 */ /* 0x000fcc00078e0206 */
[----:B------:R-:W3:Y:S01]  /*2110*/  LDG.E R6, desc[UR4][R6.64] ;  /* 0x0000000406067981 */ /* 0x000ee2000c1e1900 */
[----:B-1----:R-:W-:Y:S01]  /*2120*/  HFMA2 R11, -RZ, RZ, 3.7421875, 0 ;  /* 0x437c0000ff0b7431 */ /* 0x002fe200000001ff */
[----:B--2---:R-:W-:Y:S01]  /*2130*/  MOV R5, 0x3bbb989d ;  /* 0x3bbb989d00057802 */ /* 0x004fe20000000f00 */
[----:B------:R-:W-:Y:S04]  /*2140*/  BSSY.RECONVERGENT B1, `(.L_x_159) ;  /* 0x0000018000017945 */ /* 0x000fe80003800200 */
[----:B---3--:R-:W-:-:S04]  /*2150*/  FFMA.SAT R0, R6, -R5, 0.5 ;  /* 0x3f00000006007423 */ /* 0x008fc80000002805 */
        /* <DEDUP_REMOVED lines=22> */
.L_x_160:
[----:B------:R-:W-:Y:S05]  /*22c0*/  BSYNC.RECONVERGENT B1 ;  /* 0x0000000000017941 */ /* 0x000fea0003800200 */
.L_x_159:
[----:B------:R-:W0:Y:S01]  /*22d0*/  F2F.F32.F64 R21, R20 ;  /* 0x0000001400157310 */ /* 0x000e220000301000 */
[----:B------:R-:W-:-:S05]  /*22e0*/  IMAD.WIDE R8, R3, 0x4, R8 ;  /* 0x0000000403087825 */ /* 0x000fca00078e0208 */
[----:B0-----:R-:W-:Y:S01]  /*22f0*/  STG.E desc[UR4][R8.64], R21 ;  /* 0x0000001508007986 */ /* 0x001fe2000c101904 */
[----:B------:R-:W-:Y:S05]  /*2300*/  EXIT ;  /* 0x000000000000794d */ /* 0x000fea0003800000 */
        .weak           $__internal_3_$__cuda_sm20_dblrcp_rn_slowpath_v3
        .type           $__internal_3_$__cuda_sm20_dblrcp_rn_slowpath_v3,@function
        .size           $__internal_3_$__cuda_sm20_dblrcp_rn_slowpath_v3,(.L_x_172 - $__internal_3_$__cuda_sm20_dblrcp_rn_slowpath_v3)
$__internal_3_$__cuda_sm20_dblrcp_rn_slowpath_v3:
        /* <DEDUP_REMOVED lines=24> */
.L_x_164:
        /* <DEDUP_REMOVED lines=9> */
.L_x_162:
[----:B------:R-:W-:Y:S02]  /*2520*/  LOP3.LUT R21, R19, 0x80000, RZ, 0xfc, !PT ;  /* 0x0008000013157812 */ /* 0x000fe400078efcff */
[----:B------:R-:W-:-:S07]  /*2530*/  MOV R20, R18 ;  /* 0x0000001200147202 */ /* 0x000fce0000000f00 */
.L_x_163:
[----:B------:R-:W-:Y:S05]  /*2540*/  BSYNC.RECONVERGENT B0 ;  /* 0x0000000000007941 */ /* 0x000fea0003800200 */
.L_x_161:
[----:B------:R-:W-:-:S04]  /*2550*/  MOV R29, 0x0 ;  /* 0x00000000001d7802 */ /* 0x000fc80000000f00 */
[----:B------:R-:W-:Y:S05]  /*2560*/  RET.REL.NODEC R28 `(_ZN3cub18CUB_300001_SM_10006detail9transform16transform_kernelINS2_10policy_hubILb1EN4cuda3std3__45tupleIJN6thrust24THRUST_300001_SM_1000_NS6detail15normal_iteratorINSA_10device_ptrIfEEEEEEEE10policy1000Ei15sigmoid_functorSF_JPfEEEvT0_iT1_T2_DpNS2_10kernel_argIT3_EE) ;  /* 0xffffffd81ca47950 */ /* 0x000fea0003c3ffff */
.L_x_165:
        /* <DEDUP_REMOVED lines=9> */
.L_x_172:


//--------------------- .text._ZN3cub18CUB_300001_SM_10006detail8for_each13static_kernelINS2_12policy_hub_t12policy_500_tEmN6thrust24THRUST_300001_SM_1000_NS8cuda_cub20__uninitialized_fill7functorINS7_10device_ptrIfEEfEEEEvT0_T1_ --------------------------
	.section	.text._ZN3cub18CUB_300001_SM_10006detail8for_each13static_kernelINS2_12policy_hub_t12policy_500_tEmN6thrust24THRUST_300001_SM_1000_NS8cuda_cub20__uninitialized_fill7functorINS7_10device_ptrIfEEfEEEEvT0_T1_,"ax",@progbits
	.align	128
        .global         _ZN3cub18CUB_300001_SM_10006detail8for_each13static_kernelINS2_12policy_hub_t12policy_500_tEmN6thrust24THRUST_300001_SM_1000_NS8cuda_cub20__uninitialized_fill7functorINS7_10device_ptrIfEEfEEEEvT0_T1_
        .type           _ZN3cub18CUB_300001_SM_10006detail8for_each13static_kernelINS2_12policy_hub_t12policy_500_tEmN6thrust24THRUST_300001_SM_1000_NS8cuda_cub20__uninitialized_fill7functorINS7_10device_ptrIfEEfEEEEvT0_T1_,@function
        .size           _ZN3cub18CUB_300001_SM_10006detail8for_each13static_kernelINS2_12policy_hub_t12policy_500_tEmN6thrust24THRUST_300001_SM_1000_NS8cuda_cub20__uninitialized_fill7functorINS7_10device_ptrIfEEfEEEEvT0_T1_,(.L_x_177 - _ZN3cub18CUB_300001_SM_10006detail8for_each13static_kernelINS2_12policy_hub_t12policy_500_tEmN6thrust24THRUST_300001_SM_1000_NS8cuda_cub20__uninitialized_fill7functorINS7_10device_ptrIfEEfEEEEvT0_T1_)
        .other          _ZN3cub18CUB_300001_SM_10006detail8for_each13static_kernelINS2_12policy_hub_t12policy_500_tEmN6thrust24THRUST_300001_SM_1000_NS8cuda_cub20__uninitialized_fill7functorINS7_10device_ptrIfEEfEEEEvT0_T1_,@"STO_CUDA_ENTRY STV_DEFAULT"
_ZN3cub18CUB_300001_SM_10006detail8for_each13static_kernelINS2_12policy_hub_t12policy_500_tEmN6thrust24THRUST_300001_SM_1000_NS8cuda_cub20__uninitialized_fill7functorINS7_10device_ptrIfEEfEEEEvT0_T1_:
.text._ZN3cub18CUB_300001_SM_10006detail8for_each13static_kernelINS2_12policy_hub_t12policy_500_tEmN6thrust24THRUST_300001_SM_1000_NS8cuda_cub20__uninitialized_fill7functorINS7_10device_ptrIfEEfEEEEvT0_T1_:
[----:B------:R-:W-:Y:S08]  /*0000*/  LDC R1, c[0x0][0x37c] ;  /* 0x0000df00ff017b82 */ /* 0x000ff00000000800 */
[----:B------:R-:W0:Y:S01]  /*0010*/  S2UR UR4, SR_CTAID.X ;  /* 0x00000000000479c3 */ /* 0x000e220000002500 */
[----:B------:R-:W1:Y:S01]  /*0020*/  LDCU.64 UR6, c[0x0][0x380] ;  /* 0x00007000ff0677ac */ /* 0x000e620008000a00 */
[----:B------:R-:W2:Y:S01]  /*0030*/  LDCU.64 UR8, c[0x0][0x358] ;  /* 0x00006b00ff0877ac */ /* 0x000ea20008000a00 */
[----:B0-----:R-:W-:-:S04]  /*0040*/  UIMAD.WIDE.U32 UR4, UR4, 0x200, URZ ;  /* 0x00000200040478a5 */ /* 0x001fc8000f8e00ff */
[----:B-1----:R-:W-:-:S04]  /*0050*/  UIADD3 UR6, UP0, UPT, -UR4, UR6, URZ ;  /* 0x0000000604067290 */ /* 0x002fc8000ff1e1ff */
[----:B------:R-:W-:Y:S02]  /*0060*/  UIADD3.X UR7, UPT, UPT, ~UR5, UR7, URZ, UP0, !UPT ;  /* 0x0000000705077290 */ /* 0x000fe400087fe5ff */
[----:B------:R-:W-:-:S04]  /*0070*/  UISETP.GE.U32.AND UP0, UPT, UR6, 0x200, UPT ;  /* 0x000002000600788c */ /* 0x000fc8000bf06070 */
[----:B------:R-:W-:-:S09]  /*0080*/  UISETP.GE.U32.AND.EX UP0, UPT, UR7, URZ, UPT, UP0 ;  /* 0x000000ff0700728c */ /* 0x000fd2000bf06100 */
[----:B--2---:R-:W-:Y:S05]  /*0090*/  BRA.U !UP0, `(.L_x_166) ;  /* 0x0000000108287547 */ /* 0x004fea000b800000 */
[----:B------:R-:W0:Y:S01]  /*00a0*/  S2R R0, SR_TID.X ;  /* 0x0000000000007919 */ /* 0x000e220000002100 */
[----:B------:R-:W1:Y:S01]  /*00b0*/  LDCU.64 UR6, c[0x0][0x388] ;  /* 0x00007100ff0677ac */ /* 0x000e620008000a00 */
[----:B------:R-:W2:Y:S01]  /*00c0*/  LDC R5, c[0x0][0x390] ;  /* 0x0000e400ff057b82 */ /* 0x000ea20000000800 */
[----:B0-----:R-:W-:-:S05]  /*00d0*/  IADD3 R0, P0, PT, R0, UR4, RZ ;  /* 0x0000000400007c10 */ /* 0x001fca000ff1e0ff */
[----:B------:R-:W-:Y:S01]  /*00e0*/  IMAD.X R3, RZ, RZ, UR5, P0 ;  /* 0x00000005ff037e24 */ /* 0x000fe200080e06ff */
[----:B-1----:R-:W-:-:S04]  /*00f0*/  LEA R2, P0, R0, UR6, 0x2 ;  /* 0x0000000600027c11 */ /* 0x002fc8000f8010ff */
[----:B------:R-:W-:-:S05]  /*0100*/  LEA.HI.X R3, R0, UR7, R3, 0x2, P0 ;  /* 0x0000000700037c11 */ /* 0x000fca00080f1403 */
[----:B--2---:R-:W-:Y:S04]  /*0110*/  STG.E desc[UR8][R2.64], R5 ;  /* 0x0000000502007986 */ /* 0x004fe8000c101908 */
[----:B------:R-:W-:Y:S01]  /*0120*/  STG.E desc[UR8][R2.64+0x400], R5 ;  /* 0x0004000502007986 */ /* 0x000fe2000c101908 */
[----:B------:R-:W-:Y:S05]  /*0130*/  EXIT ;  /* 0x000000000000794d */ /* 0x000fea0003800000 */
.L_x_166:
[----:B------:R-:W0:Y:S01]  /*0140*/  S2R R0, SR_TID.X ;  /* 0x0000000000007919 */ /* 0x000e220000002100 */
[----:B------:R-:W-:Y:S01]  /*0150*/  IMAD.U32 R2, RZ, RZ, UR7 ;  /* 0x00000007ff027e24 */ /* 0x000fe2000f8e00ff */
[----:B------:R-:W1:Y:S01]  /*0160*/  LDCU.64 UR10, c[0x0][0x388] ;  /* 0x00007100ff0a77ac */ /* 0x000e620008000a00 */
[----:B------:R-:W-:Y:S01]  /*0170*/  IMAD.U32 R4, RZ, RZ, UR7 ;  /* 0x00000007ff047e24 */ /* 0x000fe2000f8e00ff */
[----:B0-----:R-:W-:-:S04]  /*0180*/  ISETP.LT.U32.AND P0, PT, R0, UR6, PT ;  /* 0x0000000600007c0c */ /* 0x001fc8000bf01070 */
[----:B------:R-:W-:Y:S01]  /*0190*/  ISETP.GT.U32.AND.EX P0, PT, R2, RZ, PT, P0 ;  /* 0x000000ff0200720c */ /* 0x000fe20003f04100 */
[C---:B------:R-:W-:Y:S01]  /*01a0*/  VIADD R2, R0.reuse, 0x100 ;  /* 0x0000010000027836 */ /* 0x040fe20000000000 */
[----:B------:R-:W-:-:S04]  /*01b0*/  IADD3 R0, P2, PT, R0, UR4, RZ ;  /* 0x0000000400007c10 */ /* 0x000fc8000ff5e0ff */
[----:B------:R-:W-:Y:S01]  /*01c0*/  ISETP.LT.U32.AND P1, PT, R2, UR6, PT ;  /* 0x0000000602007c0c */ /* 0x000fe2000bf21070 */
[----:B------:R-:W-:Y:S01]  /*01d0*/  IMAD.X R3, RZ, RZ, UR5, P2 ;  /* 0x00000005ff037e24 */ /* 0x000fe200090e06ff */
[----:B-1----:R-:W-:Y:S02]  /*01e0*/  LEA R2, P2, R0, UR10, 0x2 ;  /* 0x0000000a00027c11 */ /* 0x002fe4000f8410ff */
[----:B------:R-:W-:Y:S02]  /*01f0*/  ISETP.GT.U32.AND.EX P1, PT, R4, RZ, PT, P1 ;  /* 0x000000ff0400720c */ /* 0x000fe40003f24110 */
[----:B------:R-:W-:Y:S01]  /*0200*/  LEA.HI.X R3, R0, UR11, R3, 0x2, P2 ;  /* 0x0000000b00037c11 */ /* 0x000fe200090f1403 */
[----:B------:R-:W0:Y:S04]  /*0210*/  @P0 LDC R5, c[0x0][0x390] ;  /* 0x0000e400ff050b82 */ /* 0x000e280000000800 */
[----:B0-----:R0:W-:Y:S06]  /*0220*/  @P0 STG.E desc[UR8][R2.64], R5 ;  /* 0x0000000502000986 */ /* 0x0011ec000c101908 */
[----:B------:R-:W-:Y:S05]  /*0230*/  @!P1 EXIT ;  /* 0x000000000000994d */ /* 0x000fea0003800000 */
[----:B0-----:R-:W0:Y:S02]  /*0240*/  LDC R5, c[0x0][0x390] ;  /* 0x0000e400ff057b82 */ /* 0x001e240000000800 */
[----:B0-----:R-:W-:Y:S01]  /*0250*/  STG.E desc[UR8][R2.64+0x400], R5 ;  /* 0x0004000502007986 */ /* 0x001fe2000c101908 */
[----:B------:R-:W-:Y:S05]  /*0260*/  EXIT ;  /* 0x000000000000794d */ /* 0x000fea0003800000 */
.L_x_167:
        /* <DEDUP_REMOVED lines=9> */
.L_x_177:


//--------------------- .text._ZN3cub18CUB_300001_SM_10006detail11EmptyKernelIvEEvv --------------------------
	.section	.text._ZN3cub18CUB_300001_SM_10006detail11EmptyKernelIvEEvv,"ax",@progbits
	.align	128
        .global         _ZN3cub18CUB_300001_SM_10006detail11EmptyKernelIvEEvv
        .type           _ZN3cub18CUB_300001_SM_10006detail11EmptyKernelIvEEvv,@function
        .size           _ZN3cub18CUB_300001_SM_10006detail11EmptyKernelIvEEvv,(.L_x_178 - _ZN3cub18CUB_300001_SM_10006detail11EmptyKernelIvEEvv)
        .other          _ZN3cub18CUB_300001_SM_10006detail11EmptyKernelIvEEvv,@"STO_CUDA_ENTRY STV_DEFAULT"
_ZN3cub18CUB_300001_SM_10006detail11EmptyKernelIvEEvv:
.text._ZN3cub18CUB_300001_SM_10006detail11EmptyKernelIvEEvv:
[----:B------:R-:W-:Y:S01]  /*0000*/  LDC R1, c[0x0][0x37c] ;  /* 0x0000df00ff017b82 */ /* 0x000fe20000000800 */
[----:B------:R-:W-:Y:S05]  /*0010*/  EXIT ;  /* 0x000000000000794d */ /* 0x000fea0003800000 */
.L_x_168:
        /* <DEDUP_REMOVED lines=14> */
.L_x_178:


//--------------------- .nv.shared.reserved.0     --------------------------
	.section	.nv.shared.reserved.0,"aw",@nobits
	.weak		__nv_reservedSMEM_offset_0_alias
	.size		__nv_reservedSMEM_offset_0_alias, 0, 64
	.other		__nv_reservedSMEM_offset_0_alias,@"STO_CUDA_RESERVED_SHARED STV_DEFAULT"
__nv_reservedSMEM_offset_0_alias:
	.zero		0
	.zero		64


//--------------------- .nv.global                --------------------------
	.section	.nv.global,"aw",@nobits
.nv.global:
	.type		_ZN34_INTERNAL_e4b118ec_4_k_cu_0de16b926thrust24THRUST_300001_SM_1000_NS3seqE,@object
	.size		_ZN34_INTERNAL_e4b118ec_4_k_cu_0de16b926thrust24THRUST_300001_SM_1000_NS3seqE,(_ZN34_INTERNAL_e4b118ec_4_k_cu_0de16b924cuda3std3__48in_placeE - _ZN34_INTERNAL_e4b118ec_4_k_cu_0de16b926thrust24THRUST_300001_SM_1000_NS3seqE)
_ZN34_INTERNAL_e4b118ec_4_k_cu_0de16b926thrust24THRUST_300001_SM_1000_NS3seqE:
	.zero		1
	.type		_ZN34_INTERNAL_e4b118ec_4_k_cu_0de16b924cuda3std3__48in_placeE,@object
	.size		_ZN34_INTERNAL_e4b118ec_4_k_cu_0de16b924cuda3std3__48in_placeE,(_ZN34_INTERNAL_e4b118ec_4_k_cu_0de16b924cuda3std6ranges3__45__cpo4sizeE - _ZN34_INTERNAL_e4b118ec_4_k_cu_0de16b924cuda3std3__48in_placeE)
_ZN34_INTERNAL_e4b118ec_4_k_cu_0de16b924cuda3std3__48in_placeE:
	.zero		1
	.type		_ZN34_INTERNAL_e4b118ec_4_k_cu_0de16b924cuda3std6ranges3__45__cpo4sizeE,@object
	.size		_ZN34_INTERNAL_e4b118ec_4_k_cu_0de16b924cuda3std6ranges3__45__cpo4sizeE,(_ZN34_INTERNAL_e4b118ec_4_k_cu_0de16b926thrust24THRUST_300001_SM_1000_NS12placeholders2_3E - _ZN34_INTERNAL_e4b118ec_4_k_cu_0de16b924cuda3std6ranges3__45__cpo4sizeE)
_ZN34_INTERNAL_e4b118ec_4_k_cu_0de16b924cuda3std6ranges3__45__cpo4sizeE:
	.zero		1
	.type		_ZN34_INTERNAL_e4b118ec_4_k_cu_0de16b926thrust24THRUST_300001_SM_1000_NS12placeholders2_3E,@object
	.size		_ZN34_INTERNAL_e4b118ec_4_k_cu_0de16b926thrust24THRUST_300001_SM_1000_NS12placeholders2_3E,(_ZN34_INTERNAL_e4b118ec_4_k_cu_0de16b924cuda3std3__45__cpo6cbeginE - _ZN34_INTERNAL_e4b118ec_4_k_cu_0de16b926thrust24THRUST_300001_SM_1000_NS12placeholders2_3E)
_ZN34_INTERNAL_e4b118ec_4_k_cu_0de16b926thrust24THRUST_300001_SM_1000_NS12placeholders2_3E:
	.zero		1
	.type		_ZN34_INTERNAL_e4b118ec_4_k_cu_0de16b924cuda3std3__45__cpo6cbeginE,@object
	.size		_ZN34_INTERNAL_e4b118ec_4_k_cu_0de16b924cuda3std3__45__cpo6cbeginE,(_ZN34_INTERNAL_e4b118ec_4_k_cu_0de16b924cuda3std6ranges3__45__cpo6cbeginE - _ZN34_INTERNAL_e4b118ec_4_k_cu_0de16b924cuda3std3__45__cpo6cbeginE)
_ZN34_INTERNAL_e4b118ec_4_k_cu_0de16b924cuda3std3__45__cpo6cbeginE:
	.zero		1
	.type		_ZN34_INTERNAL_e4b118ec_4_k_cu_0de16b924cuda3std6ranges3__45__cpo6cbeginE,@object
	.size		_ZN34_INTERNAL_e4b118ec_4_k_cu_0de16b924cuda3std6ranges3__45__cpo6cbeginE,(_ZN34_INTERNAL_e4b118ec_4_k_cu_0de16b926thrust24THRUST_300001_SM_1000_NS12placeholders2_7E - _ZN34_INTERNAL_e4b118ec_4_k_cu_0de16b924cuda3std6ranges3__45__cpo6cbeginE)
_ZN34_INTERNAL_e4b118ec_4_k_cu_0de16b924cuda3std6ranges3__45__cpo6cbeginE:
	.zero		1
	.type		_ZN34_INTERNAL_e4b118ec_4_k_cu_0de16b926thrust24THRUST_300001_SM_1000_NS12placeholders2_7E,@object
	.size		_ZN34_INTERNAL_e4b118ec_4_k_cu_0de16b926thrust24THRUST_300001_SM_1000_NS12placeholders2_7E,(_ZN34_INTERNAL_e4b118ec_4_k_cu_0de16b924cuda3std3__45__cpo7crbeginE - _ZN34_INTERNAL_e4b118ec_4_k_cu_0de16b926thrust24THRUST_300001_SM_1000_NS12placeholders2_7E)
_ZN34_INTERNAL_e4b118ec_4_k_cu_0de16b926thrust24THRUST_300001_SM_1000_NS12placeholders2_7E:
	.zero		1
	.type		_ZN34_INTERNAL_e4b118ec_4_k_cu_0de16b924cuda3std3__45__cpo7crbeginE,@object
	.size		_ZN34_INTERNAL_e4b118ec_4_k_cu_0de16b924cuda3std3__45__cpo7crbeginE,(_ZN34_INTERNAL_e4b118ec_4_k_cu_0de16b924cuda3std6ranges3__45__cpo4nextE - _ZN34_INTERNAL_e4b118ec_4_k_cu_0de16b924cuda3std3__45__cpo7crbeginE)
_ZN34_INTERNAL_e4b118ec_4_k_cu_0de16b924cuda3std3__45__cpo7crbeginE:
	.zero		1
	.type		_ZN34_INTERNAL_e4b118ec_4_k_cu_0de16b924cuda3std6ranges3__45__cpo4nextE,@object
	.size		_ZN34_INTERNAL_e4b118ec_4_k_cu_0de16b924cuda3std6ranges3__45__cpo4nextE,(_ZN34_INTERNAL_e4b118ec_4_k_cu_0de16b924cuda3std6ranges3__45__cpo4swapE - _ZN34_INTERNAL_e4b118ec_4_k_cu_0de16b924cuda3std6ranges3__45__cpo4nextE)
_ZN34_INTERNAL_e4b118ec_4_k_cu_0de16b924cuda3std6ranges3__45__cpo4nextE:
	.zero		1
	.type		_ZN34_INTERNAL_e4b118ec_4_k_cu_0de16b924cuda3std6ranges3__45__cpo4swapE,@object
	.size		_ZN34_INTERNAL_e4b118ec_4_k_cu_0de16b924cuda3std6ranges3__45__cpo4swapE,(_ZN34_INTERNAL_e4b118ec_4_k_cu_0de16b926thrust24THRUST_300001_SM_1000_NS8cuda_cub10par_nosyncE - _ZN34_INTERNAL_e4b118ec_4_k_cu_0de16b924cuda3std6ranges3__45__cpo4swapE)
_ZN34_INTERNAL_e4b118ec_4_k_cu_0de16b924cuda3std6ranges3__45__cpo4swapE:
	.zero		1
	.type		_ZN34_INTERNAL_e4b118ec_4_k_cu_0de16b926thrust24THRUST_300001_SM_1000_NS8cuda_cub10par_nosyncE,@object
	.size		_ZN34_INTERNAL_e4b118ec_4_k_cu_0de16b926thrust24THRUST_300001_SM_1000_NS8cuda_cub10par_nosyncE,(_ZN34_INTERNAL_e4b118ec_4_k_cu_0de16b926thrust24THRUST_300001_SM_1000_NS12placeholders2_9E - _ZN34_INTERNAL_e4b118ec_4_k_cu_0de16b926thrust24THRUST_300001_SM_1000_NS8cuda_cub10par_nosyncE)
_ZN34_INTERNAL_e4b118ec_4_k_cu_0de16b926thrust24THRUST_300001_SM_1000_NS8cuda_cub10par_nosyncE:
	.zero		1
	.type		_ZN34_INTERNAL_e4b118ec_4_k_cu_0de16b926thrust24THRUST_300001_SM_1000_NS12placeholders2_9E,@object
	.size		_ZN34_INTERNAL_e4b118ec_4_k_cu_0de16b926thrust24THRUST_300001_SM_1000_NS12placeholders2_9E,(_ZN34_INTERNAL_e4b118ec_4_k_cu_0de16b924cuda3std3__436_GLOBAL__N__e4b118ec_4_k_cu_0de16b926ignoreE - _ZN34_INTERNAL_e4b118ec_4_k_cu_0de16b926thrust24THRUST_300001_SM_1000_NS12placeholders2_9E)
_ZN34_INTERNAL_e4b118ec_4_k_cu_0de16b926thrust24THRUST_300001_SM_1000_NS12placeholders2_9E:
	.zero		1
	.type		_ZN34_INTERNAL_e4b118ec_4_k_cu_0de16b924cuda3std3__436_GLOBAL__N__e4b118ec_4_k_cu_0de16b926ignoreE,@object
	.size		_ZN34_INTERNAL_e4b118ec_4_k_cu_0de16b924cuda3std3__436_GLOBAL__N__e4b118ec_4_k_cu_0de16b926ignoreE,(_ZN34_INTERNAL_e4b118ec_4_k_cu_0de16b924cuda3std6ranges3__45__cpo4dataE - _ZN34_INTERNAL_e4b118ec_4_k_cu_0de16b924cuda3std3__436_GLOBAL__N__e4b118ec_4_k_cu_0de16b926ignoreE)
_ZN34_INTERNAL_e4b118ec_4_k_cu_0de16b924cuda3std3__436_GLOBAL__N__e4b118ec_4_k_cu_0de16b926ignoreE:
	.zero		1
	.type		_ZN34_INTERNAL_e4b118ec_4_k_cu_0de16b924cuda3std6ranges3__45__cpo4dataE,@object
	.size		_ZN34_INTERNAL_e4b118ec_4_k_cu_0de16b924cuda3std6ranges3__45__cpo4dataE,(_ZN34_INTERNAL_e4b118ec_4_k_cu_0de16b926thrust24THRUST_300001_SM_1000_NS12placeholders2_1E - _ZN34_INTERNAL_e4b118ec_4_k_cu_0de16b924cuda3std6ranges3__45__cpo4dataE)
_ZN34_INTERNAL_e4b118ec_4_k_cu_0de16b924cuda3std6ranges3__45__cpo4dataE:
	.zero		1
	.type		_ZN34_INTERNAL_e4b118ec_4_k_cu_0de16b926thrust24THRUST_300001_SM_1000_NS12placeholders2_1E,@object
	.size		_ZN34_INTERNAL_e4b118ec_4_k_cu_0de16b926thrust24THRUST_300001_SM_1000_NS12placeholders2_1E,(_ZN34_INTERNAL_e4b118ec_4_k_cu_0de16b924cuda3std3__45__cpo5beginE - _ZN34_INTERNAL_e4b118ec_4_k_cu_0de16b926thrust24THRUST_300001_SM_1000_NS12placeholders2_1E)
_ZN34_INTERNAL_e4b118ec_4_k_cu_0de16b926thrust24THRUST_300001_SM_1000_NS12placeholders2_1E:
	.zero		1
	.type		_ZN34_INTERNAL_e4b118ec_4_k_cu_0de16b924cuda3std3__45__cpo5beginE,@object
	.size		_ZN34_INTERNAL_e4b118ec_4_k_cu_0de16b924cuda3std3__45__cpo5beginE,(_ZN34_INTERNAL_e4b118ec_4_k_cu_0de16b924cuda3std6ranges3__45__cpo5beginE - _ZN34_INTERNAL_e4b118ec_4_k_cu_0de16b924cuda3std3__45__cpo5beginE)
_ZN34_INTERNAL_e4b118ec_4_k_cu_0de16b924cuda3std3__45__cpo5beginE:
	.zero		1
	.type		_ZN34_INTERNAL_e4b118ec_4_k_cu_0de16b924cuda3std6ranges3__45__cpo5beginE,@object
	.size		_ZN34_INTERNAL_e4b118ec_4_k_cu_0de16b924cuda3std6ranges3__45__cpo5beginE,(_ZN34_INTERNAL_e4b118ec_4_k_cu_0de16b926thrust24THRUST_300001_SM_1000_NS12placeholders2_5E - _ZN34_INTERNAL_e4b118ec_4_k_cu_0de16b924cuda3std6ranges3__45__cpo5beginE)
_ZN34_INTERNAL_e4b118ec_4_k_cu_0de16b924cuda3std6ranges3__45__cpo5beginE:
	.zero		1
	.type		_ZN34_INTERNAL_e4b118ec_4_k_cu_0de16b926thrust24THRUST_300001_SM_1000_NS12placeholders2_5E,@object
	.size		_ZN34_INTERNAL_e4b118ec_4_k_cu_0de16b926thrust24THRUST_300001_SM_1000_NS12placeholders2_5E,(_ZN34_INTERNAL_e4b118ec_4_k_cu_0de16b924cuda3std3__45__cpo6rbeginE - _ZN34_INTERNAL_e4b118ec_4_k_cu_0de16b926thrust24THRUST_300001_SM_1000_NS12placeholders2_5E)
_ZN34_INTERNAL_e4b118ec_4_k_cu_0de16b926thrust24THRUST_300001_SM_1000_NS12placeholders2_5E:
	.zero		1
	.type		_ZN34_INTERNAL_e4b118ec_4_k_cu_0de16b924cuda3std3__45__cpo6rbeginE,@object
	.size		_ZN34_INTERNAL_e4b118ec_4_k_cu_0de16b924cuda3std3__45__cpo6rbeginE,(_ZN34_INTERNAL_e4b118ec_4_k_cu_0de16b924cuda3std6ranges3__45__cpo7advanceE - _ZN34_INTERNAL_e4b118ec_4_k_cu_0de16b924cuda3std3__45__cpo6rbeginE)
_ZN34_INTERNAL_e4b118ec_4_k_cu_0de16b924cuda3std3__45__cpo6rbeginE:
	.zero		1
	.type		_ZN34_INTERNAL_e4b118ec_4_k_cu_0de16b924cuda3std6ranges3__45__cpo7advanceE,@object
	.size		_ZN34_INTERNAL_e4b118ec_4_k_cu_0de16b924cuda3std6ranges3__45__cpo7advanceE,(_ZN34_INTERNAL_e4b118ec_4_k_cu_0de16b924cuda3std3__47nulloptE - _ZN34_INTERNAL_e4b118ec_4_k_cu_0de16b924cuda3std6ranges3__45__cpo7advanceE)
_ZN34_INTERNAL_e4b118ec_4_k_cu_0de16b924cuda3std6ranges3__45__cpo7advanceE:
	.zero		1
	.type		_ZN34_INTERNAL_e4b118ec_4_k_cu_0de16b924cuda3std3__47nulloptE,@object
	.size		_ZN34_INTERNAL_e4b118ec_4_k_cu_0de16b924cuda3std3__47nulloptE,(_ZN34_INTERNAL_e4b118ec_4_k_cu_0de16b924cuda3std6ranges3__45__cpo8distanceE - _ZN34_INTERNAL_e4b118ec_4_k_cu_0de16b924cuda3std3__47nulloptE)
_ZN34_INTERNAL_e4b118ec_4_k_cu_0de16b924cuda3std3__47nulloptE:
	.zero		1
	.type		_ZN34_INTERNAL_e4b118ec_4_k_cu_0de16b924cuda3std6ranges3__45__cpo8distanceE,@object
	.size		_ZN34_INTERNAL_e4b118ec_4_k_cu_0de16b924cuda3std6ranges3__45__cpo8distanceE,(_ZN34_INTERNAL_e4b118ec_4_k_cu_0de16b926thrust24THRUST_300001_SM_1000_NS12placeholders3_10E - _ZN34_INTERNAL_e4b118ec_4_k_cu_0de16b924cuda3std6ranges3__45__cpo8distanceE)
_ZN34_INTERNAL_e4b118ec_4_k_cu_0de16b924cuda3std6ranges3__45__cpo8distanceE:
	.zero		1
	.type		_ZN34_INTERNAL_e4b118ec_4_k_cu_0de16b926thrust24THRUST_300001_SM_1000_NS12placeholders3_10E,@object
	.size		_ZN34_INTERNAL_e4b118ec_4_k_cu_0de16b926thrust24THRUST_300001_SM_1000_NS12placeholders3_10E,(_ZN34_INTERNAL_e4b118ec_4_k_cu_0de16b924cuda3std3__419piecewise_constructE - _ZN34_INTERNAL_e4b118ec_4_k_cu_0de16b926thrust24THRUST_300001_SM_1000_NS12placeholders3_10E)
_ZN34_INTERNAL_e4b118ec_4_k_cu_0de16b926thrust24THRUST_300001_SM_1000_NS12placeholders3_10E:
	.zero		1
	.type		_ZN34_INTERNAL_e4b118ec_4_k_cu_0de16b924cuda3std3__419piecewise_constructE,@object
	.size		_ZN34_INTERNAL_e4b118ec_4_k_cu_0de16b924cuda3std3__419piecewise_constructE,(_ZN34_INTERNAL_e4b118ec_4_k_cu_0de16b924cuda3std6ranges3__45__cpo5cdataE - _ZN34_INTERNAL_e4b118ec_4_k_cu_0de16b924cuda3std3__419piecewise_constructE)
_ZN34_INTERNAL_e4b118ec_4_k_cu_0de16b924cuda3std3__419piecewise_constructE:
	.zero		1
	.type		_ZN34_INTERNAL_e4b118ec_4_k_cu_0de16b924cuda3std6ranges3__45__cpo5cdataE,@object
	.size		_ZN34_INTERNAL_e4b118ec_4_k_cu_0de16b924cuda3std6ranges3__45__cpo5cdataE,(_ZN34_INTERNAL_e4b118ec_4_k_cu_0de16b926thrust24THRUST_300001_SM_1000_NS12placeholders2_2E - _ZN34_INTERNAL_e4b118ec_4_k_cu_0de16b924cuda3std6ranges3__45__cpo5cdataE)
_ZN34_INTERNAL_e4b118ec_4_k_cu_0de16b924cuda3std6ranges3__45__cpo5cdataE:
	.zero		1
	.type		_ZN34_INTERNAL_e4b118ec_4_k_cu_0de16b926thrust24THRUST_300001_SM_1000_NS12placeholders2_2E,@object
	.size		_ZN34_INTERNAL_e4b118ec_4_k_cu_0de16b926thrust24THRUST_300001_SM_1000_NS12placeholders2_2E,(_ZN34_INTERNAL_e4b118ec_4_k_cu_0de16b924cuda3std3__45__cpo3endE - _ZN34_INTERNAL_e4b118ec_4_k_cu_0de16b926thrust24THRUST_300001_SM_1000_NS12placeholders2_2E)
_ZN34_INTERNAL_e4b118ec_4_k_cu_0de16b926thrust24THRUST_300001_SM_1000_NS12placeholders2_2E:
	.zero		1
	.type		_ZN34_INTERNAL_e4b118ec_4_k_cu_0de16b924cuda3std3__45__cpo3endE,@object
	.size		_ZN34_INTERNAL_e4b118ec_4_k_cu_0de16b924cuda3std3__45__cpo3endE,(_ZN34_INTERNAL_e4b118ec_4_k_cu_0de16b924cuda3std6ranges3__45__cpo3endE - _ZN34_INTERNAL_e4b118ec_4_k_cu_0de16b924cuda3std3__45__cpo3endE)
_ZN34_INTERNAL_e4b118ec_4_k_cu_0de16b924cuda3std3__45__cpo3endE:
	.zero		1
	.type		_ZN34_INTERNAL_e4b118ec_4_k_cu_0de16b924cuda3std6ranges3__45__cpo3endE,@object
	.size		_ZN34_INTERNAL_e4b118ec_4_k_cu_0de16b924cuda3std6ranges3__45__cpo3endE,(_ZN34_INTERNAL_e4b118ec_4_k_cu_0de16b926thrust24THRUST_300001_SM_1000_NS12placeholders2_6E - _ZN34_INTERNAL_e4b118ec_4_k_cu_0de16b924cuda3std6ranges3__45__cpo3endE)
_ZN34_INTERNAL_e4b118ec_4_k_cu_0de16b924cuda3std6ranges3__45__cpo3endE:
	.zero		1
	.type		_ZN34_INTERNAL_e4b118ec_4_k_cu_0de16b926thrust24THRUST_300001_SM_1000_NS12placeholders2_6E,@object
	.size		_ZN34_INTERNAL_e4b118ec_4_k_cu_0de16b926thrust24THRUST_300001_SM_1000_NS12placeholders2_6E,(_ZN34_INTERNAL_e4b118ec_4_k_cu_0de16b924cuda3std3__45__cpo4rendE - _ZN34_INTERNAL_e4b118ec_4_k_cu_0de16b926thrust24THRUST_300001_SM_1000_NS12placeholders2_6E)
_ZN34_INTERNAL_e4b118ec_4_k_cu_0de16b926thrust24THRUST_300001_SM_1000_NS12placeholders2_6E:
	.zero		1
	.type		_ZN34_INTERNAL_e4b118ec_4_k_cu_0de16b924cuda3std3__45__cpo4rendE,@object
	.size		_ZN34_INTERNAL_e4b118ec_4_k_cu_0de16b924cuda3std3__45__cpo4rendE,(_ZN34_INTERNAL_e4b118ec_4_k_cu_0de16b924cuda3std6ranges3__45__cpo9iter_swapE - _ZN34_INTERNAL_e4b118ec_4_k_cu_0de16b924cuda3std3__45__cpo4rendE)
_ZN34_INTERNAL_e4b118ec_4_k_cu_0de16b924cuda3std3__45__cpo4rendE:
	.zero		1
	.type		_ZN34_INTERNAL_e4b118ec_4_k_cu_0de16b924cuda3std6ranges3__45__cpo9iter_swapE,@object
	.size		_ZN34_INTERNAL_e4b118ec_4_k_cu_0de16b924cuda3std6ranges3__45__cpo9iter_swapE,(_ZN34_INTERNAL_e4b118ec_4_k_cu_0de16b924cuda3std3__48unexpectE - _ZN34_INTERNAL_e4b118ec_4_k_cu_0de16b924cuda3std6ranges3__45__cpo9iter_swapE)
_ZN34_INTERNAL_e4b118ec_4_k_cu_0de16b924cuda3std6ranges3__45__cpo9iter_swapE:
	.zero		1
	.type		_ZN34_INTERNAL_e4b118ec_4_k_cu_0de16b924cuda3std3__48unexpectE,@object
	.size		_ZN34_INTERNAL_e4b118ec_4_k_cu_0de16b924cuda3std3__48unexpectE,(_ZN34_INTERNAL_e4b118ec_4_k_cu_0de16b926thrust24THRUST_300001_SM_1000_NS8cuda_cub3parE - _ZN34_INTERNAL_e4b118ec_4_k_cu_0de16b924cuda3std3__48unexpectE)
_ZN34_INTERNAL_e4b118ec_4_k_cu_0de16b924cuda3std3__48unexpectE:
	.zero		1
	.type		_ZN34_INTERNAL_e4b118ec_4_k_cu_0de16b926thrust24THRUST_300001_SM_1000_NS8cuda_cub3parE,@object
	.size		_ZN34_INTERNAL_e4b118ec_4_k_cu_0de16b926thrust24THRUST_300001_SM_1000_NS8cuda_cub3parE,(_ZN34_INTERNAL_e4b118ec_4_k_cu_0de16b926thrust24THRUST_300001_SM_1000_NS12placeholders2_4E - _ZN34_INTERNAL_e4b118ec_4_k_cu_0de16b926thrust24THRUST_300001_SM_1000_NS8cuda_cub3parE)
_ZN34_INTERNAL_e4b118ec_4_k_cu_0de16b926thrust24THRUST_300001_SM_1000_NS8cuda_cub3parE:
	.zero		1
	.type		_ZN34_INTERNAL_e4b118ec_4_k_cu_0de16b926thrust24THRUST_300001_SM_1000_NS12placeholders2_4E,@object
	.size		_ZN34_INTERNAL_e4b118ec_4_k_cu_0de16b926thrust24THRUST_300001_SM_1000_NS12placeholders2_4E,(_ZN34_INTERNAL_e4b118ec_4_k_cu_0de16b924cuda3std3__45__cpo4cendE - _ZN34_INTERNAL_e4b118ec_4_k_cu_0de16b926thrust24THRUST_300001_SM_1000_NS12placeholders2_4E)
_ZN34_INTERNAL_e4b118ec_4_k_cu_0de16b926thrust24THRUST_300001_SM_1000_NS12placeholders2_4E:
	.zero		1
	.type		_ZN34_INTERNAL_e4b118ec_4_k_cu_0de16b924cuda3std3__45__cpo4cendE,@object
	.size		_ZN34_INTERNAL_e4b118ec_4_k_cu_0de16b924cuda3std3__45__cpo4cendE,(_ZN34_INTERNAL_e4b118ec_4_k_cu_0de16b924cuda3std6ranges3__45__cpo4cendE - _ZN34_INTERNAL_e4b118ec_4_k_cu_0de16b924cuda3std3__45__cpo4cendE)
_ZN34_INTERNAL_e4b118ec_4_k_cu_0de16b924cuda3std3__45__cpo4cendE:
	.zero		1
	.type		_ZN34_INTERNAL_e4b118ec_4_k_cu_0de16b924cuda3std6ranges3__45__cpo4cendE,@object
	.size		_ZN34_INTERNAL_e4b118ec_4_k_cu_0de16b924cuda3std6ranges3__45__cpo4cendE,(_ZN34_INTERNAL_e4b118ec_4_k_cu_0de16b924cuda3std3__420unreachable_sentinelE - _ZN34_INTERNAL_e4b118ec_4_k_cu_0de16b924cuda3std6ranges3__45__cpo4cendE)
_ZN34_INTERNAL_e4b118ec_4_k_cu_0de16b924cuda3std6ranges3__45__cpo4cendE:
	.zero		1
	.type		_ZN34_INTERNAL_e4b118ec_4_k_cu_0de16b924cuda3std3__420unreachable_sentinelE,@object
	.size		_ZN34_INTERNAL_e4b118ec_4_k_cu_0de16b924cuda3std3__420unreachable_sentinelE,(_ZN34_INTERNAL_e4b118ec_4_k_cu_0de16b924cuda3std6ranges3__45__cpo5ssizeE - _ZN34_INTERNAL_e4b118ec_4_k_cu_0de16b924cuda3std3__420unreachable_sentinelE)
_ZN34_INTERNAL_e4b118ec_4_k_cu_0de16b924cuda3std3__420unreachable_sentinelE:
	.zero		1
	.type		_ZN34_INTERNAL_e4b118ec_4_k_cu_0de16b924cuda3std6ranges3__45__cpo5ssizeE,@object
	.size		_ZN34_INTERNAL_e4b118ec_4_k_cu_0de16b924cuda3std6ranges3__45__cpo5ssizeE,(_ZN34_INTERNAL_e4b118ec_4_k_cu_0de16b926thrust24THRUST_300001_SM_1000_NS12placeholders2_8E - _ZN34_INTERNAL_e4b118ec_4_k_cu_0de16b924cuda3std6ranges3__45__cpo5ssizeE)
_ZN34_INTERNAL_e4b118ec_4_k_cu_0de16b924cuda3std6ranges3__45__cpo5ssizeE:
	.zero		1
	.type		_ZN34_INTERNAL_e4b118ec_4_k_cu_0de16b926thrust24THRUST_300001_SM_1000_NS12placeholders2_8E,@object
	.size		_ZN34_INTERNAL_e4b118ec_4_k_cu_0de16b926thrust24THRUST_300001_SM_1000_NS12placeholders2_8E,(_ZN34_INTERNAL_e4b118ec_4_k_cu_0de16b924cuda3std3__45__cpo5crendE - _ZN34_INTERNAL_e4b118ec_4_k_cu_0de16b926thrust24THRUST_300001_SM_1000_NS12placeholders2_8E)
_ZN34_INTERNAL_e4b118ec_4_k_cu_0de16b926thrust24THRUST_300001_SM_1000_NS12placeholders2_8E:
	.zero		1
	.type		_ZN34_INTERNAL_e4b118ec_4_k_cu_0de16b924cuda3std3__45__cpo5crendE,@object
	.size		_ZN34_INTERNAL_e4b118ec_4_k_cu_0de16b924cuda3std3__45__cpo5crendE,(_ZN34_INTERNAL_e4b118ec_4_k_cu_0de16b924cuda3std6ranges3__45__cpo4prevE - _ZN34_INTERNAL_e4b118ec_4_k_cu_0de16b924cuda3std3__45__cpo5crendE)
_ZN34_INTERNAL_e4b118ec_4_k_cu_0de16b924cuda3std3__45__cpo5crendE:
	.zero		1
	.type		_ZN34_INTERNAL_e4b118ec_4_k_cu_0de16b924cuda3std6ranges3__45__cpo4prevE,@object
	.size		_ZN34_INTERNAL_e4b118ec_4_k_cu_0de16b924cuda3std6ranges3__45__cpo4prevE,(_ZN34_INTERNAL_e4b118ec_4_k_cu_0de16b924cuda3std6ranges3__45__cpo9iter_moveE - _ZN34_INTERNAL_e4b118ec_4_k_cu_0de16b924cuda3std6ranges3__45__cpo4prevE)
_ZN34_INTERNAL_e4b118ec_4_k_cu_0de16b924cuda3std6ranges3__45__cpo4prevE:
	.zero		1
	.type		_ZN34_INTERNAL_e4b118ec_4_k_cu_0de16b924cuda3std6ranges3__45__cpo9iter_moveE,@object
	.size		_ZN34_INTERNAL_e4b118ec_4_k_cu_0de16b924cuda3std6ranges3__45__cpo9iter_moveE,(_ZN34_INTERNAL_e4b118ec_4_k_cu_0de16b926thrust24THRUST_300001_SM_1000_NS6system6detail10sequential3seqE - _ZN34_INTERNAL_e4b118ec_4_k_cu_0de16b924cuda3std6ranges3__45__cpo9iter_moveE)
_ZN34_INTERNAL_e4b118ec_4_k_cu_0de16b924cuda3std6ranges3__45__cpo9iter_moveE:
	.zero		1
	.type		_ZN34_INTERNAL_e4b118ec_4_k_cu_0de16b926thrust24THRUST_300001_SM_1000_NS6system6detail10sequential3seqE,@object
	.size		_ZN34_INTERNAL_e4b118ec_4_k_cu_0de16b926thrust24THRUST_300001_SM_1000_NS6system6detail10sequential3seqE,(.L_31 - _ZN34_INTERNAL_e4b118ec_4_k_cu_0de16b926thrust24THRUST_300001_SM_1000_NS6system6detail10sequential3seqE)
_ZN34_INTERNAL_e4b118ec_4_k_cu_0de16b926thrust24THRUST_300001_SM_1000_NS6system6detail10sequential3seqE:
	.zero		1
.L_31:


//--------------------- .nv.constant0._ZN3cub18CUB_300001_SM_10006detail9transform16transform_kernelINS2_10policy_hubILb1EN4cuda3std3__45tupleIJN6thrust24THRUST_300001_SM_1000_NS6detail15normal_iteratorINSA_10device_ptrIfEEEEEEEE10policy1000El26sigmoid_derivative_functorSF_JPfEEEvT0_iT1_T2_DpNS2_10kernel_argIT3_EE --------------------------
	.section	.nv.constant0._ZN3cub18CUB_300001_SM_10006detail9transform16transform_kernelINS2_10policy_hubILb1EN4cuda3std3__45tupleIJN6thrust24THRUST_300001_SM_1000_NS6detail15normal_iteratorINSA_10device_ptrIfEEEEEEEE10policy1000El26sigmoid_derivative_functorSF_JPfEEEvT0_iT1_T2_DpNS2_10kernel_argIT3_EE,"a",@progbits
	.sectionflags	@""
	.align	4
.nv.constant0._ZN3cub18CUB_300001_SM_10006detail9transform16transform_kernelINS2_10policy_hubILb1EN4cuda3std3__45tupleIJN6thrust24THRUST_300001_SM_1000_NS6detail15normal_iteratorINSA_10device_ptrIfEEEEEEEE10policy1000El26sigmoid_derivative_functorSF_JPfEEEvT0_iT1_T2_DpNS2_10kernel_argIT3_EE:
	.zero		936


//--------------------- .nv.constant0._ZN3cub18CUB_300001_SM_10006detail9transform16transform_kernelINS2_10policy_hubILb1EN4cuda3std3__45tupleIJN6thrust24THRUST_300001_SM_1000_NS6detail15normal_iteratorINSA_10device_ptrIfEEEEEEEE10policy1000Ei26sigmoid_derivative_functorSF_JPfEEEvT0_iT1_T2_DpNS2_10kernel_argIT3_EE --------------------------
	.section	.nv.constant0._ZN3cub18CUB_300001_SM_10006detail9transform16transform_kernelINS2_10policy_hubILb1EN4cuda3std3__45tupleIJN6thrust24THRUST_300001_SM_1000_NS6detail15normal_iteratorINSA_10device_ptrIfEEEEEEEE10policy1000Ei26sigmoid_derivative_functorSF_JPfEEEvT0_iT1_T2_DpNS2_10kernel_argIT3_EE,"a",@progbits
	.sectionflags	@""
	.align	4
.nv.constant0._ZN3cub18CUB_300001_SM_10006detail9transform16transform_kernelINS2_10policy_hubILb1EN4cuda3std3__45tupleIJN6thrust24THRUST_300001_SM_1000_NS6detail15normal_iteratorINSA_10device_ptrIfEEEEEEEE10policy1000Ei26sigmoid_derivative_functorSF_JPfEEEvT0_iT1_T2_DpNS2_10kernel_argIT3_EE:
	.zero		936


//--------------------- .nv.constant0._ZN3cub18CUB_300001_SM_10006detail9transform16transform_kernelINS2_10policy_hubILb1EN4cuda3std3__45tupleIJN6thrust24THRUST_300001_SM_1000_NS6detail15normal_iteratorINSA_10device_ptrIfEEEEEEEE10policy1000El15sigmoid_functorSF_JPfEEEvT0_iT1_T2_DpNS2_10kernel_argIT3_EE --------------------------
	.section	.nv.constant0._ZN3cub18CUB_300001_SM_10006detail9transform16transform_kernelINS2_10policy_hubILb1EN4cuda3std3__45tupleIJN6thrust24THRUST_300001_SM_1000_NS6detail15normal_iteratorINSA_10device_ptrIfEEEEEEEE10policy1000El15sigmoid_functorSF_JPfEEEvT0_iT1_T2_DpNS2_10kernel_argIT3_EE,"a",@progbits
	.sectionflags	@""
	.align	4
.nv.constant0._ZN3cub18CUB_300001_SM_10006detail9transform16transform_kernelINS2_10policy_hubILb1EN4cuda3std3__45tupleIJN6thrust24THRUST_300001_SM_1000_NS6detail15normal_iteratorINSA_10device_ptrIfEEEEEEEE10policy1000El15sigmoid_functorSF_JPfEEEvT0_iT1_T2_DpNS2_10kernel_argIT3_EE:
	.zero		936


//--------------------- .nv.constant0._ZN3cub18CUB_300001_SM_10006detail9transform16transform_kernelINS2_10policy_hubILb1EN4cuda3std3__45tupleIJN6thrust24THRUST_300001_SM_1000_NS6detail15normal_iteratorINSA_10device_ptrIfEEEEEEEE10policy1000Ei15sigmoid_functorSF_JPfEEEvT0_iT1_T2_DpNS2_10kernel_argIT3_EE --------------------------
	.section	.nv.constant0._ZN3cub18CUB_300001_SM_10006detail9transform16transform_kernelINS2_10policy_hubILb1EN4cuda3std3__45tupleIJN6thrust24THRUST_300001_SM_1000_NS6detail15normal_iteratorINSA_10device_ptrIfEEEEEEEE10policy1000Ei15sigmoid_functorSF_JPfEEEvT0_iT1_T2_DpNS2_10kernel_argIT3_EE,"a",@progbits
	.sectionflags	@""
	.align	4
.nv.constant0._ZN3cub18CUB_300001_SM_10006detail9transform16transform_kernelINS2_10policy_hubILb1EN4cuda3std3__45tupleIJN6thrust24THRUST_300001_SM_1000_NS6detail15normal_iteratorINSA_10device_ptrIfEEEEEEEE10policy1000Ei15sigmoid_functorSF_JPfEEEvT0_iT1_T2_DpNS2_10kernel_argIT3_EE:
	.zero		936


//--------------------- .nv.constant0._ZN3cub18CUB_300001_SM_10006detail8for_each13static_kernelINS2_12policy_hub_t12policy_500_tEmN6thrust24THRUST_300001_SM_1000_NS8cuda_cub20__uninitialized_fill7functorINS7_10device_ptrIfEEfEEEEvT0_T1_ --------------------------
	.section	.nv.constant0._ZN3cub18CUB_300001_SM_10006detail8for_each13static_kernelINS2_12policy_hub_t12policy_500_tEmN6thrust24THRUST_300001_SM_1000_NS8cuda_cub20__uninitialized_fill7functorINS7_10device_ptrIfEEfEEEEvT0_T1_,"a",@progbits
	.sectionflags	@""
	.align	4
.nv.constant0._ZN3cub18CUB_300001_SM_10006detail8for_each13static_kernelINS2_12policy_hub_t12policy_500_tEmN6thrust24THRUST_300001_SM_1000_NS8cuda_cub20__uninitialized_fill7functorINS7_10device_ptrIfEEfEEEEvT0_T1_:
	.zero		920


//--------------------- .nv.constant0._ZN3cub18CUB_300001_SM_10006detail11EmptyKernelIvEEvv --------------------------
	.section	.nv.constant0._ZN3cub18CUB_300001_SM_10006detail11EmptyKernelIvEEvv,"a",@progbits
	.sectionflags	@""
	.align	4
.nv.constant0._ZN3cub18CUB_300001_SM_10006detail11EmptyKernelIvEEvv:
	.zero		896


//--------------------- SYMBOLS --------------------------

	.type		.nv.reservedSmem.offset0,@object
	.size		.nv.reservedSmem.offset0,0x4
